// auto-generated by cutlass_sweep.gemm — config: {"arch": "sm_90", "cluster_m": 2, "cluster_n": 1, "dtype": "fp16", "dtype_b": "fp16", "layout": "nt", "stages": 0, "tile_k": 16, "tile_m": 128, "tile_n": 512}
#include "cutlass/cutlass.h"
#include "cutlass/gemm/collective/collective_builder.hpp"
#include "cutlass/gemm/device/gemm_universal_adapter.h"
#include "cutlass/gemm/kernel/gemm_universal.hpp"
#include "cutlass/epilogue/collective/collective_builder.hpp"

using ElemA = cutlass::half_t;
using ElemB = cutlass::half_t;
using ElemCD = cutlass::half_t;
using Acc  = float;
using TileShape    = cute::Shape<cute::_128, cute::_512, cute::_16>;
using ClusterShape = cute::Shape<cute::_2, cute::_1, cute::_1>;

using CollectiveEpilogue = typename cutlass::epilogue::collective::CollectiveBuilder<
    cutlass::arch::Sm90, cutlass::arch::OpClassTensorOp,
    TileShape, ClusterShape,
    cutlass::epilogue::collective::EpilogueTileAuto,
    Acc, Acc,
    ElemCD, cutlass::layout::RowMajor, 128 / cutlass::sizeof_bits<ElemCD>::value,
    ElemCD, cutlass::layout::RowMajor, 128 / cutlass::sizeof_bits<ElemCD>::value,
    cutlass::epilogue::collective::EpilogueScheduleAuto
  >::CollectiveOp;

using CollectiveMainloop = typename cutlass::gemm::collective::CollectiveBuilder<
    cutlass::arch::Sm90, cutlass::arch::OpClassTensorOp,
    ElemA, cutlass::layout::RowMajor, 128 / cutlass::sizeof_bits<ElemA>::value,
    ElemB, cutlass::layout::ColumnMajor, 128 / cutlass::sizeof_bits<ElemB>::value,
    Acc,
    TileShape, ClusterShape,
    cutlass::gemm::collective::StageCountAutoCarveout<static_cast<int>(sizeof(typename CollectiveEpilogue::SharedStorage))>,
    cutlass::gemm::collective::KernelScheduleAuto
  >::CollectiveOp;

using GemmKernel = cutlass::gemm::kernel::GemmUniversal<
    cute::Shape<int,int,int,int>,
    CollectiveMainloop,
    CollectiveEpilogue
>;
using Gemm = cutlass::gemm::device::GemmUniversalAdapter<GemmKernel>;

// Force the device kernel symbol into the cubin without needing a host main.
auto* _anchor = &cutlass::device_kernel<GemmKernel>;


// ===== COMPILED SASS (sm_90a) =====

	.target	sm_90a

	.elftype	@"ET_EXEC"


//--------------------- .note.nv.tkinfo           --------------------------
	.section	.note.nv.tkinfo,"",@"SHT_NOTE"
	.sectionflags	@"SHF_NOTE_NV_TKINFO"
	.tkinfo
        /*0018*/ 	.word	0x00000002
        /*0030*/ 	.string	""
        /*0030*/ 	.string	"ptxas"
        /*0030*/ 	.string	"Cuda compilation tools, release 13.0, V13.0.88"
        /*0030*/ 	.string	"Build cuda_13.0.r13.0/compiler.36424714_0"
        /*0030*/ 	.string	"-arch sm_90a -m 64 "



//--------------------- .note.nv.cuinfo           --------------------------
	.section	.note.nv.cuinfo,"",@"SHT_NOTE"
	.sectionflags	@"SHF_NOTE_NV_CUINFO"
        /*0018*/ 	.short	0x0002
        /*001a*/ 	.short	0x005a
        /*001c*/ 	.short	0x0082
	.zero		2


//--------------------- .nv.info                  --------------------------
	.section	.nv.info,"",@"SHT_CUDA_INFO"
	.align	4


	//----- nvinfo : EIATTR_REGCOUNT
	.align		4
        /*0000*/ 	.byte	0x04, 0x2f
        /*0002*/ 	.short	(.L_15 - .L_14)
	.align		4
.L_14:
        /*0004*/ 	.word	index@(_ZN7cutlass13device_kernelINS_4gemm6kernel13GemmUniversalIN4cute5tupleIJiiiiEEENS1_10collective13CollectiveMmaINS1_34MainloopSm90TmaGmmaWarpSpecializedILi11ENS5_IJNS4_1CILi2EEENSA_ILi1EEESC_EEENS1_35KernelTmaWarpSpecializedCooperativeEEENS5_IJNSA_ILi128EEENSA_ILi512EEENSA_ILi16EEEEEENS_6half_tENS5_IJlSC_lEEESK_SL_NS4_8TiledMMAINS4_8MMA_AtomIJNS4_4SM904GMMA26MMA_64x256x16_F32F16F16_SSILNSP_5MajorE0ELSR_0ELNSP_7ScaleInE1ELSS_1EEEEEENS4_6LayoutISD_NS5_IJSC_NSA_ILi0EEESW_EEEEENS5_IJNS4_10UnderscoreESZ_SZ_EEEEENS4_13SM90_TMA_LOADENS4_14ComposedLayoutINS4_7SwizzleILi1ELi4ELi3EEENS4_18smem_ptr_flag_bitsILi16EEENSV_INS5_IJNSA_ILi8EEESI_EEENS5_IJSI_SC_EEEEEEEvNS4_8identityENS4_23SM90_TMA_LOAD_MULTICASTES1C_vS1D_EENS_8epilogue10collective6detail29Sm90TmaWarpSpecializedAdapterINS1H_15DefaultEpilogueISK_SL_SL_NS1G_6thread17LinearCombinationISK_Li1EffLNS1L_9ScaleType4KindE0ELNS_15FloatRoundStyleE2ESK_EENS1_15EpilogueDefaultEEEEEvvEEEEvNT_6ParamsE)
        /*0008*/ 	.word	0x000000a8


	//----- nvinfo : EIATTR_FRAME_SIZE
	.align		4
.L_15:
        /*000c*/ 	.byte	0x04, 0x11
        /*000e*/ 	.short	(.L_17 - .L_16)
	.align		4
.L_16:
        /*0010*/ 	.word	index@(_ZN7cutlass13device_kernelINS_4gemm6kernel13GemmUniversalIN4cute5tupleIJiiiiEEENS1_10collective13CollectiveMmaINS1_34MainloopSm90TmaGmmaWarpSpecializedILi11ENS5_IJNS4_1CILi2EEENSA_ILi1EEESC_EEENS1_35KernelTmaWarpSpecializedCooperativeEEENS5_IJNSA_ILi128EEENSA_ILi512EEENSA_ILi16EEEEEENS_6half_tENS5_IJlSC_lEEESK_SL_NS4_8TiledMMAINS4_8MMA_AtomIJNS4_4SM904GMMA26MMA_64x256x16_F32F16F16_SSILNSP_5MajorE0ELSR_0ELNSP_7ScaleInE1ELSS_1EEEEEENS4_6LayoutISD_NS5_IJSC_NSA_ILi0EEESW_EEEEENS5_IJNS4_10UnderscoreESZ_SZ_EEEEENS4_13SM90_TMA_LOADENS4_14ComposedLayoutINS4_7SwizzleILi1ELi4ELi3EEENS4_18smem_ptr_flag_bitsILi16EEENSV_INS5_IJNSA_ILi8EEESI_EEENS5_IJSI_SC_EEEEEEEvNS4_8identityENS4_23SM90_TMA_LOAD_MULTICASTES1C_vS1D_EENS_8epilogue10collective6detail29Sm90TmaWarpSpecializedAdapterINS1H_15DefaultEpilogueISK_SL_SL_NS1G_6thread17LinearCombinationISK_Li1EffLNS1L_9ScaleType4KindE0ELNS_15FloatRoundStyleE2ESK_EENS1_15EpilogueDefaultEEEEEvvEEEEvNT_6ParamsE)
        /*0014*/ 	.word	0x000002c8


	//----- nvinfo : EIATTR_MIN_STACK_SIZE
	.align		4
.L_17:
        /*0018*/ 	.byte	0x04, 0x12
        /*001a*/ 	.short	(.L_19 - .L_18)
	.align		4
.L_18:
        /*001c*/ 	.word	index@(_ZN7cutlass13device_kernelINS_4gemm6kernel13GemmUniversalIN4cute5tupleIJiiiiEEENS1_10collective13CollectiveMmaINS1_34MainloopSm90TmaGmmaWarpSpecializedILi11ENS5_IJNS4_1CILi2EEENSA_ILi1EEESC_EEENS1_35KernelTmaWarpSpecializedCooperativeEEENS5_IJNSA_ILi128EEENSA_ILi512EEENSA_ILi16EEEEEENS_6half_tENS5_IJlSC_lEEESK_SL_NS4_8TiledMMAINS4_8MMA_AtomIJNS4_4SM904GMMA26MMA_64x256x16_F32F16F16_SSILNSP_5MajorE0ELSR_0ELNSP_7ScaleInE1ELSS_1EEEEEENS4_6LayoutISD_NS5_IJSC_NSA_ILi0EEESW_EEEEENS5_IJNS4_10UnderscoreESZ_SZ_EEEEENS4_13SM90_TMA_LOADENS4_14ComposedLayoutINS4_7SwizzleILi1ELi4ELi3EEENS4_18smem_ptr_flag_bitsILi16EEENSV_INS5_IJNSA_ILi8EEESI_EEENS5_IJSI_SC_EEEEEEEvNS4_8identityENS4_23SM90_TMA_LOAD_MULTICASTES1C_vS1D_EENS_8epilogue10collective6detail29Sm90TmaWarpSpecializedAdapterINS1H_15DefaultEpilogueISK_SL_SL_NS1G_6thread17LinearCombinationISK_Li1EffLNS1L_9ScaleType4KindE0ELNS_15FloatRoundStyleE2ESK_EENS1_15EpilogueDefaultEEEEEvvEEEEvNT_6ParamsE)
        /*0020*/ 	.word	0x000002c8
.L_19:


//--------------------- .nv.compat                --------------------------
	.section	.nv.compat,"",@"SHT_CUDA_COMPAT_INFO"
	.align	4
        /*0000*/ 	.byte	0x02, 0x09, 0x01, 0x00, 0x02, 0x02, 0x04, 0x00, 0x02, 0x05, 0x05, 0x00, 0x03, 0x07, 0x01, 0x01
        /*0010*/ 	.byte	0x02, 0x03, 0x01, 0x00, 0x02, 0x06, 0x01, 0x00, 0x04, 0x0b, 0x08, 0x00, 0x00, 0x00, 0x00, 0x00
        /*0020*/ 	.byte	0x00, 0x00, 0x00, 0x00


//--------------------- .nv.info._ZN7cutlass13device_kernelINS_4gemm6kernel13GemmUniversalIN4cute5tupleIJiiiiEEENS1_10collective13CollectiveMmaINS1_34MainloopSm90TmaGmmaWarpSpecializedILi11ENS5_IJNS4_1CILi2EEENSA_ILi1EEESC_EEENS1_35KernelTmaWarpSpecializedCooperativeEEENS5_IJNSA_ILi128EEENSA_ILi512EEENSA_ILi16EEEEEENS_6half_tENS5_IJlSC_lEEESK_SL_NS4_8TiledMMAINS4_8MMA_AtomIJNS4_4SM904GMMA26MMA_64x256x16_F32F16F16_SSILNSP_5MajorE0ELSR_0ELNSP_7ScaleInE1ELSS_1EEEEEENS4_6LayoutISD_NS5_IJSC_NSA_ILi0EEESW_EEEEENS5_IJNS4_10UnderscoreESZ_SZ_EEEEENS4_13SM90_TMA_LOADENS4_14ComposedLayoutINS4_7SwizzleILi1ELi4ELi3EEENS4_18smem_ptr_flag_bitsILi16EEENSV_INS5_IJNSA_ILi8EEESI_EEENS5_IJSI_SC_EEEEEEEvNS4_8identityENS4_23SM90_TMA_LOAD_MULTICASTES1C_vS1D_EENS_8epilogue10collective6detail29Sm90TmaWarpSpecializedAdapterINS1H_15DefaultEpilogueISK_SL_SL_NS1G_6thread17LinearCombinationISK_Li1EffLNS1L_9ScaleType4KindE0ELNS_15FloatRoundStyleE2ESK_EENS1_15EpilogueDefaultEEEEEvvEEEEvNT_6ParamsE --------------------------
	.section	.nv.info._ZN7cutlass13device_kernelINS_4gemm6kernel13GemmUniversalIN4cute5tupleIJiiiiEEENS1_10collective13CollectiveMmaINS1_34MainloopSm90TmaGmmaWarpSpecializedILi11ENS5_IJNS4_1CILi2EEENSA_ILi1EEESC_EEENS1_35KernelTmaWarpSpecializedCooperativeEEENS5_IJNSA_ILi128EEENSA_ILi512EEENSA_ILi16EEEEEENS_6half_tENS5_IJlSC_lEEESK_SL_NS4_8TiledMMAINS4_8MMA_AtomIJNS4_4SM904GMMA26MMA_64x256x16_F32F16F16_SSILNSP_5MajorE0ELSR_0ELNSP_7ScaleInE1ELSS_1EEEEEENS4_6LayoutISD_NS5_IJSC_NSA_ILi0EEESW_EEEEENS5_IJNS4_10UnderscoreESZ_SZ_EEEEENS4_13SM90_TMA_LOADENS4_14ComposedLayoutINS4_7SwizzleILi1ELi4ELi3EEENS4_18smem_ptr_flag_bitsILi16EEENSV_INS5_IJNSA_ILi8EEESI_EEENS5_IJSI_SC_EEEEEEEvNS4_8identityENS4_23SM90_TMA_LOAD_MULTICASTES1C_vS1D_EENS_8epilogue10collective6detail29Sm90TmaWarpSpecializedAdapterINS1H_15DefaultEpilogueISK_SL_SL_NS1G_6thread17LinearCombinationISK_Li1EffLNS1L_9ScaleType4KindE0ELNS_15FloatRoundStyleE2ESK_EENS1_15EpilogueDefaultEEEEEvvEEEEvNT_6ParamsE,"",@"SHT_CUDA_INFO"
	.sectionflags	@""
	.align	4


	//----- nvinfo : EIATTR_CUDA_API_VERSION
	.align		4
        /*0000*/ 	.byte	0x04, 0x37
        /*0002*/ 	.short	(.L_21 - .L_20)
.L_20:
        /*0004*/ 	.word	0x00000082


	//----- nvinfo : EIATTR_KPARAM_INFO
	.align		4
.L_21:
        /*0008*/ 	.byte	0x04, 0x17
        /*000a*/ 	.short	(.L_23 - .L_22)
.L_22:
        /*000c*/ 	.word	0x00000000
        /*0010*/ 	.short	0x0000
        /*0012*/ 	.short	0x0070
        /*0014*/ 	.byte	0x00, 0xf0, 0x01, 0x10


	//----- nvinfo : EIATTR_SPARSE_MMA_MASK
	.align		4
.L_23:
        /*0018*/ 	.byte	0x03, 0x50
        /*001a*/ 	.short	0x0000


	//----- nvinfo : EIATTR_MAXREG_COUNT
	.align		4
        /*001c*/ 	.byte	0x03, 0x1b
        /*001e*/ 	.short	0x00a8


	//----- nvinfo : EIATTR_NUM_BARRIERS
	.align		4
        /*0020*/ 	.byte	0x02, 0x4c
        /*0022*/ 	.byte	0x01
	.zero		1


	//----- nvinfo : EIATTR_EXTERNS
	.align		4
        /*0024*/ 	.byte	0x04, 0x0f
        /*0026*/ 	.short	(.L_25 - .L_24)


	//   ....[0]....
	.align		4
.L_24:
        /*0028*/ 	.word	index@(__assertfail)


	//----- nvinfo : EIATTR_ANNOTATIONS
	.align		4
.L_25:
        /*002c*/ 	.byte	0x04, 0x55
        /*002e*/ 	.short	(.L_27 - .L_26)


	//   ....[0]....
.L_26:
        /*0030*/ 	.word	0x00000001
        /*0034*/ 	.byte	0x00, 0x0a, 0x00, 0x00, 0x01, 0x00, 0x00, 0x00, 0x10, 0x0a, 0x00, 0x00, 0x01, 0x00, 0x00, 0x00
        /* <DEDUP_REMOVED lines=265> */
        /*10d4*/ 	.byte	0xe0, 0x47, 0x01, 0x00


	//----- nvinfo : EIATTR_MERCURY_ISA_VERSION
	.align		4
.L_27:
        /*10d8*/ 	.byte	0x03, 0x5f
        /*10da*/ 	.short	0x0101


	//----- nvinfo : EIATTR_INT_WARP_WIDE_INSTR_OFFSETS
	.align		4
        /*10dc*/ 	.byte	0x04, 0x31
        /*10de*/ 	.short	(.L_29 - .L_28)


	//   ....[0]....
.L_28:
        /*10e0*/ 	.word	0x000005a0


	//   ....[1]....
        /*10e4*/ 	.word	0x000005d0


	//   ....[2]....
        /*10e8*/ 	.word	0x00000760


	//----- nvinfo : EIATTR_COOP_GROUP_MASK_REGIDS
	.align		4
.L_29:
        /*10ec*/ 	.byte	0x04, 0x29
        /*10ee*/ 	.short	(.L_31 - .L_30)


	//   ....[0]....
.L_30:
        /*10f0*/ 	.word	0xffffffff


	//   ....[1]....
        /*10f4*/ 	.word	0xffffffff


	//   ....[2]....
        /*10f8*/ 	.word	0xffffffff


	//   ....[3]....
        /*10fc*/ 	.word	0xffffffff


	//   ....[4]....
        /*1100*/ 	.word	0xffffffff


	//   ....[5]....
        /*1104*/ 	.word	0xffffffff


	//----- nvinfo : EIATTR_COOP_GROUP_INSTR_OFFSETS
	.align		4
.L_31:
        /*1108*/ 	.byte	0x04, 0x28
        /*110a*/ 	.short	(.L_33 - .L_32)


	//   ....[0]....
.L_32:
        /*110c*/ 	.word	0x00000070


	//   ....[1]....
        /*1110*/ 	.word	0x00000080


	//   ....[2]....
        /*1114*/ 	.word	0x00000140


	//   ....[3]....
        /*1118*/ 	.word	0x000003f0


	//   ....[4]....
        /*111c*/ 	.word	0x00000910


	//   ....[5]....
        /*1120*/ 	.word	0x000013a0


	//----- nvinfo : EIATTR_REG_RECONFIG
	.align		4
.L_33:
        /*1124*/ 	.byte	0x01, 0x54
	.zero		2


	//----- nvinfo : EIATTR_SYSCALL_OFFSETS
	.align		4
        /*1128*/ 	.byte	0x04, 0x46
        /*112a*/ 	.short	(.L_35 - .L_34)


	//   ....[0]....
.L_34:
        /*112c*/ 	.word	0x00001550


	//----- nvinfo : EIATTR_MBARRIER_INSTR_OFFSETS
	.align		4
.L_35:
        /*1130*/ 	.byte	0x04, 0x39
        /*1132*/ 	.short	(.L_37 - .L_36)


	//   ....[0]....
.L_36:
        /*1134*/ 	.word	0x00000260
        /*1138*/ 	.word	0x000000ff
        /*113c*/ 	.word	0x00000000
        /*1140*/ 	.short	0x0100
        /*1142*/ 	.byte	0x08
	.zero		1


	//   ....[1]....
        /*1144*/ 	.word	0x00000270
        /*1148*/ 	.word	0x000000ff
        /*114c*/ 	.word	0x00000058
        /*1150*/ 	.short	0x0100
        /*1152*/ 	.byte	0x08
	.zero		1


	//   ....[2]....
        /*1154*/ 	.word	0x00000280
        /*1158*/ 	.word	0x000000ff
        /*115c*/ 	.word	0x00000008
        /*1160*/ 	.short	0x0100
        /*1162*/ 	.byte	0x08
	.zero		1


	//   ....[3]....
        /*1164*/ 	.word	0x00000290
        /*1168*/ 	.word	0x000000ff
        /*116c*/ 	.word	0x00000060
        /*1170*/ 	.short	0x0100
        /*1172*/ 	.byte	0x08
	.zero		1


	//   ....[4]....
        /*1174*/ 	.word	0x000002a0
        /*1178*/ 	.word	0x000000ff
        /*117c*/ 	.word	0x00000010
        /*1180*/ 	.short	0x0100
        /*1182*/ 	.byte	0x08
	.zero		1


	//   ....[5]....
        /*1184*/ 	.word	0x000002b0
        /*1188*/ 	.word	0x000000ff
        /*118c*/ 	.word	0x00000068
        /*1190*/ 	.short	0x0100
        /*1192*/ 	.byte	0x08
	.zero		1


	//   ....[6]....
        /*1194*/ 	.word	0x000002c0
        /*1198*/ 	.word	0x000000ff
        /*119c*/ 	.word	0x00000018
        /*11a0*/ 	.short	0x0100
        /*11a2*/ 	.byte	0x08
	.zero		1


	//   ....[7]....
        /*11a4*/ 	.word	0x000002d0
        /*11a8*/ 	.word	0x000000ff
        /*11ac*/ 	.word	0x00000070
        /*11b0*/ 	.short	0x0100
        /*11b2*/ 	.byte	0x08
	.zero		1


	//   ....[8]....
        /*11b4*/ 	.word	0x000002e0
        /*11b8*/ 	.word	0x000000ff
        /*11bc*/ 	.word	0x00000020
        /*11c0*/ 	.short	0x0100
        /*11c2*/ 	.byte	0x08
	.zero		1


	//   ....[9]....
        /*11c4*/ 	.word	0x000002f0
        /*11c8*/ 	.word	0x000000ff
        /*11cc*/ 	.word	0x00000078
        /*11d0*/ 	.short	0x0100
        /*11d2*/ 	.byte	0x08
	.zero		1


	//   ....[10]....
        /*11d4*/ 	.word	0x00000300
        /*11d8*/ 	.word	0x000000ff
        /*11dc*/ 	.word	0x00000028
        /*11e0*/ 	.short	0x0100
        /*11e2*/ 	.byte	0x08
	.zero		1


	//   ....[11]....
        /*11e4*/ 	.word	0x00000310
        /*11e8*/ 	.word	0x000000ff
        /*11ec*/ 	.word	0x00000080
        /*11f0*/ 	.short	0x0100
        /*11f2*/ 	.byte	0x08
	.zero		1


	//   ....[12]....
        /*11f4*/ 	.word	0x00000320
        /*11f8*/ 	.word	0x000000ff
        /*11fc*/ 	.word	0x00000030
        /*1200*/ 	.short	0x0100
        /*1202*/ 	.byte	0x08
	.zero		1


	//   ....[13]....
        /*1204*/ 	.word	0x00000330
        /*1208*/ 	.word	0x000000ff
        /*120c*/ 	.word	0x00000088
        /*1210*/ 	.short	0x0100
        /*1212*/ 	.byte	0x08
	.zero		1


	//   ....[14]....
        /*1214*/ 	.word	0x00000340
        /*1218*/ 	.word	0x000000ff
        /*121c*/ 	.word	0x00000038
        /*1220*/ 	.short	0x0100
        /*1222*/ 	.byte	0x08
	.zero		1


	//   ....[15]....
        /*1224*/ 	.word	0x00000350
        /*1228*/ 	.word	0x000000ff
        /*122c*/ 	.word	0x00000090
        /*1230*/ 	.short	0x0100
        /*1232*/ 	.byte	0x08
	.zero		1


	//   ....[16]....
        /*1234*/ 	.word	0x00000360
        /*1238*/ 	.word	0x000000ff
        /*123c*/ 	.word	0x00000040
        /*1240*/ 	.short	0x0100
        /*1242*/ 	.byte	0x08
	.zero		1


	//   ....[17]....
        /*1244*/ 	.word	0x00000370
        /*1248*/ 	.word	0x000000ff
        /*124c*/ 	.word	0x00000098
        /*1250*/ 	.short	0x0100
        /*1252*/ 	.byte	0x08
	.zero		1


	//   ....[18]....
        /*1254*/ 	.word	0x00000380
        /*1258*/ 	.word	0x000000ff
        /*125c*/ 	.word	0x00000048
        /*1260*/ 	.short	0x0100
        /*1262*/ 	.byte	0x08
	.zero		1


	//   ....[19]....
        /*1264*/ 	.word	0x00000390
        /*1268*/ 	.word	0x000000ff
        /*126c*/ 	.word	0x000000a0
        /*1270*/ 	.short	0x0100
        /*1272*/ 	.byte	0x08
	.zero		1


	//   ....[20]....
        /*1274*/ 	.word	0x000003a0
        /*1278*/ 	.word	0x000000ff
        /*127c*/ 	.word	0x00000050
        /*1280*/ 	.short	0x0100
        /*1282*/ 	.byte	0x08
	.zero		1


	//   ....[21]....
        /*1284*/ 	.word	0x000003b0
        /*1288*/ 	.word	0x000000ff
        /*128c*/ 	.word	0x000000a8
        /*1290*/ 	.short	0x0100
        /*1292*/ 	.byte	0x08
	.zero		1


	//   ....[22]....
        /*1294*/ 	.word	0x00000810
        /*1298*/ 	.word	0x000000ff
        /*129c*/ 	.word	0x000000c0
        /*12a0*/ 	.short	0x0100
        /*12a2*/ 	.byte	0x06
	.zero		1


	//   ....[23]....
        /*12a4*/ 	.word	0x000008a0
        /*12a8*/ 	.word	0x000000ff
        /*12ac*/ 	.word	0x000000c8
        /*12b0*/ 	.short	0x0100
        /*12b2*/ 	.byte	0x06
	.zero		1


	//   ....[24]....
        /*12b4*/ 	.word	0x000015e0
        /*12b8*/ 	.word	0x00000003
        /*12bc*/ 	.word	0x00000000
        /*12c0*/ 	.short	0x010a
        /*12c2*/ 	.byte	0x3f
	.zero		1


	//   ....[25]....
        /*12c4*/ 	.word	0x00001620
        /*12c8*/ 	.word	0x00000003
        /*12cc*/ 	.word	0x00000000
        /*12d0*/ 	.short	0x010a
        /*12d2*/ 	.byte	0x3f
	.zero		1


	//   ....[26]....
        /*12d4*/ 	.word	0x00001c80
        /*12d8*/ 	.word	0x000000ff
        /*12dc*/ 	.word	0x00000000
        /*12e0*/ 	.short	0x010a
        /*12e2*/ 	.byte	0x04
	.zero		1


	//   ....[27]....
        /*12e4*/ 	.word	0x00001cc0
        /*12e8*/ 	.word	0x000000ff
        /*12ec*/ 	.word	0x00000000
        /*12f0*/ 	.short	0x010a
        /*12f2*/ 	.byte	0x04
	.zero		1


	//   ....[28]....
        /*12f4*/ 	.word	0x000028e0
        /*12f8*/ 	.word	0x00000005
        /*12fc*/ 	.word	0x00000000
        /*1300*/ 	.short	0x0101
        /*1302*/ 	.byte	0x3f
	.zero		1


	//   ....[29]....
        /*1304*/ 	.word	0x00002aa0
        /*1308*/ 	.word	0x00000000
        /*130c*/ 	.word	0x00000000
        /*1310*/ 	.short	0x0101
        /*1312*/ 	.byte	0x3f
	.zero		1


	//   ....[30]....
        /*1314*/ 	.word	0x00014360
        /*1318*/ 	.word	0x0000000e
        /*131c*/ 	.word	0x00000058
        /*1320*/ 	.short	0x010a
        /*1322*/ 	.byte	0x3f
	.zero		1


	//   ....[31]....
        /*1324*/ 	.word	0x000146f0
        /*1328*/ 	.word	0x00000002
        /*132c*/ 	.word	0x000000c8
        /*1330*/ 	.short	0x0101
        /*1332*/ 	.byte	0x3f
	.zero		1


	//   ....[32]....
        /*1334*/ 	.word	0x00014e90
        /*1338*/ 	.word	0x00000005
        /*133c*/ 	.word	0x00000000
        /*1340*/ 	.short	0x010a
        /*1342*/ 	.byte	0x3f
	.zero		1


	//   ....[33]....
        /*1344*/ 	.word	0x00014f20
        /*1348*/ 	.word	0x00000007
        /*134c*/ 	.word	0x00000000
        /*1350*/ 	.short	0x010a
        /*1352*/ 	.byte	0x3f
	.zero		1


	//   ....[34]....
        /*1354*/ 	.word	0x00014fb0
        /*1358*/ 	.word	0x00000007
        /*135c*/ 	.word	0x00000000
        /*1360*/ 	.short	0x010a
        /*1362*/ 	.byte	0x3f
	.zero		1


	//   ....[35]....
        /*1364*/ 	.word	0x00015040
        /*1368*/ 	.word	0x00000007
        /*136c*/ 	.word	0x00000000
        /*1370*/ 	.short	0x010a
        /*1372*/ 	.byte	0x3f
	.zero		1


	//   ....[36]....
        /*1374*/ 	.word	0x000150d0
        /*1378*/ 	.word	0x00000007
        /*137c*/ 	.word	0x00000000
        /*1380*/ 	.short	0x010a
        /*1382*/ 	.byte	0x3f
	.zero		1


	//   ....[37]....
        /*1384*/ 	.word	0x00015160
        /*1388*/ 	.word	0x00000007
        /*138c*/ 	.word	0x00000000
        /*1390*/ 	.short	0x010a
        /*1392*/ 	.byte	0x3f
	.zero		1


	//   ....[38]....
        /*1394*/ 	.word	0x000151f0
        /*1398*/ 	.word	0x00000007
        /*139c*/ 	.word	0x00000000
        /*13a0*/ 	.short	0x010a
        /*13a2*/ 	.byte	0x3f
	.zero		1


	//   ....[39]....
        /*13a4*/ 	.word	0x00015280
        /*13a8*/ 	.word	0x00000007
        /*13ac*/ 	.word	0x00000000
        /*13b0*/ 	.short	0x010a
        /*13b2*/ 	.byte	0x3f
	.zero		1


	//   ....[40]....
        /*13b4*/ 	.word	0x00015310
        /*13b8*/ 	.word	0x00000007
        /*13bc*/ 	.word	0x00000000
        /*13c0*/ 	.short	0x010a
        /*13c2*/ 	.byte	0x3f
	.zero		1


	//   ....[41]....
        /*13c4*/ 	.word	0x000153a0
        /*13c8*/ 	.word	0x00000007
        /*13cc*/ 	.word	0x00000000
        /*13d0*/ 	.short	0x010a
        /*13d2*/ 	.byte	0x3f
	.zero		1


	//   ....[42]....
        /*13d4*/ 	.word	0x00015430
        /*13d8*/ 	.word	0x00000003
        /*13dc*/ 	.word	0x00000000
        /*13e0*/ 	.short	0x010a
        /*13e2*/ 	.byte	0x3f
	.zero		1


	//   ....[43]....
        /*13e4*/ 	.word	0x00015490
        /*13e8*/ 	.word	0x00000003
        /*13ec*/ 	.word	0x00000000
        /*13f0*/ 	.short	0x010a
        /*13f2*/ 	.byte	0x3f
	.zero		1


	//   ....[44]....
        /*13f4*/ 	.word	0x000154f0
        /*13f8*/ 	.word	0x00000007
        /*13fc*/ 	.word	0x00000000
        /*1400*/ 	.short	0x010a
        /*1402*/ 	.byte	0x3f
	.zero		1


	//   ....[45]....
        /*1404*/ 	.word	0x000155c0
        /*1408*/ 	.word	0x0000000e
        /*140c*/ 	.word	0x00000058
        /*1410*/ 	.short	0x010a
        /*1412*/ 	.byte	0x3f
	.zero		1


	//   ....[46]....
        /*1414*/ 	.word	0x00015690
        /*1418*/ 	.word	0x00000005
        /*141c*/ 	.word	0x00000000
        /*1420*/ 	.short	0x010a
        /*1422*/ 	.byte	0x3f
	.zero		1


	//   ....[47]....
        /*1424*/ 	.word	0x000156e0
        /*1428*/ 	.word	0x00000007
        /*142c*/ 	.word	0x00000000
        /*1430*/ 	.short	0x010a
        /*1432*/ 	.byte	0x3f
	.zero		1


	//   ....[48]....
        /*1434*/ 	.word	0x00015730
        /*1438*/ 	.word	0x00000007
        /*143c*/ 	.word	0x00000000
        /*1440*/ 	.short	0x010a
        /*1442*/ 	.byte	0x3f
	.zero		1


	//   ....[49]....
        /*1444*/ 	.word	0x00015780
        /*1448*/ 	.word	0x00000007
        /*144c*/ 	.word	0x00000000
        /*1450*/ 	.short	0x010a
        /*1452*/ 	.byte	0x3f
	.zero		1


	//   ....[50]....
        /*1454*/ 	.word	0x000157d0
        /*1458*/ 	.word	0x00000007
        /*145c*/ 	.word	0x00000000
        /*1460*/ 	.short	0x010a
        /*1462*/ 	.byte	0x3f
	.zero		1


	//   ....[51]....
        /*1464*/ 	.word	0x00015820
        /*1468*/ 	.word	0x00000007
        /*146c*/ 	.word	0x00000000
        /*1470*/ 	.short	0x010a
        /*1472*/ 	.byte	0x3f
	.zero		1


	//   ....[52]....
        /*1474*/ 	.word	0x00015870
        /*1478*/ 	.word	0x00000007
        /*147c*/ 	.word	0x00000000
        /*1480*/ 	.short	0x010a
        /*1482*/ 	.byte	0x3f
	.zero		1


	//   ....[53]....
        /*1484*/ 	.word	0x000158c0
        /*1488*/ 	.word	0x00000007
        /*148c*/ 	.word	0x00000000
        /*1490*/ 	.short	0x010a
        /*1492*/ 	.byte	0x3f
	.zero		1


	//   ....[54]....
        /*1494*/ 	.word	0x00015910
        /*1498*/ 	.word	0x00000007
        /*149c*/ 	.word	0x00000000
        /*14a0*/ 	.short	0x010a
        /*14a2*/ 	.byte	0x3f
	.zero		1


	//   ....[55]....
        /*14a4*/ 	.word	0x00015960
        /*14a8*/ 	.word	0x00000007
        /*14ac*/ 	.word	0x00000000
        /*14b0*/ 	.short	0x010a
        /*14b2*/ 	.byte	0x3f
	.zero		1


	//----- nvinfo : EIATTR_NUM_MBARRIERS
	.align		4
.L_37:
        /*14b4*/ 	.byte	0x03, 0x38
        /*14b6*/ 	.short	0x0018


	//----- nvinfo : EIATTR_EXIT_INSTR_OFFSETS
	.align		4
        /*14b8*/ 	.byte	0x04, 0x1c
        /*14ba*/ 	.short	(.L_39 - .L_38)


	//   ....[0]....
.L_38:
        /*14bc*/ 	.word	0x00000a90


	//   ....[1]....
        /*14c0*/ 	.word	0x000012c0


	//   ....[2]....
        /*14c4*/ 	.word	0x00013a40


	//   ....[3]....
        /*14c8*/ 	.word	0x00013ff0


	//   ....[4]....
        /*14cc*/ 	.word	0x00015480


	//----- nvinfo : EIATTR_MAX_THREADS
	.align		4
.L_39:
        /*14d0*/ 	.byte	0x04, 0x05
        /*14d2*/ 	.short	(.L_41 - .L_40)
.L_40:
        /*14d4*/ 	.word	0x00000180
        /*14d8*/ 	.word	0x00000001
        /*14dc*/ 	.word	0x00000001


	//----- nvinfo : EIATTR_CRS_STACK_SIZE
	.align		4
.L_41:
        /*14e0*/ 	.byte	0x04, 0x1e
        /*14e2*/ 	.short	(.L_43 - .L_42)
.L_42:
        /*14e4*/ 	.word	0x00000000


	//----- nvinfo : EIATTR_CBANK_PARAM_SIZE
	.align		4
.L_43:
        /*14e8*/ 	.byte	0x03, 0x19
        /*14ea*/ 	.short	0x0470


	//----- nvinfo : EIATTR_PARAM_CBANK
	.align		4
        /*14ec*/ 	.byte	0x04, 0x0a
        /*14ee*/ 	.short	(.L_45 - .L_44)
	.align		4
.L_44:
        /*14f0*/ 	.word	index@(.nv.constant0._ZN7cutlass13device_kernelINS_4gemm6kernel13GemmUniversalIN4cute5tupleIJiiiiEEENS1_10collective13CollectiveMmaINS1_34MainloopSm90TmaGmmaWarpSpecializedILi11ENS5_IJNS4_1CILi2EEENSA_ILi1EEESC_EEENS1_35KernelTmaWarpSpecializedCooperativeEEENS5_IJNSA_ILi128EEENSA_ILi512EEENSA_ILi16EEEEEENS_6half_tENS5_IJlSC_lEEESK_SL_NS4_8TiledMMAINS4_8MMA_AtomIJNS4_4SM904GMMA26MMA_64x256x16_F32F16F16_SSILNSP_5MajorE0ELSR_0ELNSP_7ScaleInE1ELSS_1EEEEEENS4_6LayoutISD_NS5_IJSC_NSA_ILi0EEESW_EEEEENS5_IJNS4_10UnderscoreESZ_SZ_EEEEENS4_13SM90_TMA_LOADENS4_14ComposedLayoutINS4_7SwizzleILi1ELi4ELi3EEENS4_18smem_ptr_flag_bitsILi16EEENSV_INS5_IJNSA_ILi8EEESI_EEENS5_IJSI_SC_EEEEEEEvNS4_8identityENS4_23SM90_TMA_LOAD_MULTICASTES1C_vS1D_EENS_8epilogue10collective6detail29Sm90TmaWarpSpecializedAdapterINS1H_15DefaultEpilogueISK_SL_SL_NS1G_6thread17LinearCombinationISK_Li1EffLNS1L_9ScaleType4KindE0ELNS_15FloatRoundStyleE2ESK_EENS1_15EpilogueDefaultEEEEEvvEEEEvNT_6ParamsE)
        /*14f4*/ 	.short	0x0210
        /*14f6*/ 	.short	0x0470


	//----- nvinfo : EIATTR_SW_WAR
	.align		4
.L_45:
        /*14f8*/ 	.byte	0x04, 0x36
        /*14fa*/ 	.short	(.L_47 - .L_46)
.L_46:
        /*14fc*/ 	.word	0x00000008
.L_47:


//--------------------- .nv.callgraph             --------------------------
	.section	.nv.callgraph,"",@"SHT_CUDA_CALLGRAPH"
	.align	4
	.sectionentsize	8
	.align		4
        /*0000*/ 	.word	0x00000000
	.align		4
        /*0004*/ 	.word	0xffffffff
	.align		4
        /*0008*/ 	.word	index@(_ZN7cutlass13device_kernelINS_4gemm6kernel13GemmUniversalIN4cute5tupleIJiiiiEEENS1_10collective13CollectiveMmaINS1_34MainloopSm90TmaGmmaWarpSpecializedILi11ENS5_IJNS4_1CILi2EEENSA_ILi1EEESC_EEENS1_35KernelTmaWarpSpecializedCooperativeEEENS5_IJNSA_ILi128EEENSA_ILi512EEENSA_ILi16EEEEEENS_6half_tENS5_IJlSC_lEEESK_SL_NS4_8TiledMMAINS4_8MMA_AtomIJNS4_4SM904GMMA26MMA_64x256x16_F32F16F16_SSILNSP_5MajorE0ELSR_0ELNSP_7ScaleInE1ELSS_1EEEEEENS4_6LayoutISD_NS5_IJSC_NSA_ILi0EEESW_EEEEENS5_IJNS4_10UnderscoreESZ_SZ_EEEEENS4_13SM90_TMA_LOADENS4_14ComposedLayoutINS4_7SwizzleILi1ELi4ELi3EEENS4_18smem_ptr_flag_bitsILi16EEENSV_INS5_IJNSA_ILi8EEESI_EEENS5_IJSI_SC_EEEEEEEvNS4_8identityENS4_23SM90_TMA_LOAD_MULTICASTES1C_vS1D_EENS_8epilogue10collective6detail29Sm90TmaWarpSpecializedAdapterINS1H_15DefaultEpilogueISK_SL_SL_NS1G_6thread17LinearCombinationISK_Li1EffLNS1L_9ScaleType4KindE0ELNS_15FloatRoundStyleE2ESK_EENS1_15EpilogueDefaultEEEEEvvEEEEvNT_6ParamsE)
	.align		4
        /*000c*/ 	.word	index@(__assertfail)
	.align		4
        /*0010*/ 	.word	0x00000000
	.align		4
        /*0014*/ 	.word	0xfffffffe
	.align		4
        /*0018*/ 	.word	0x00000000
	.align		4
        /*001c*/ 	.word	0xfffffffd
	.align		4
        /*0020*/ 	.word	0x00000000
	.align		4
        /*0024*/ 	.word	0xfffffffc


//--------------------- .nv.constant4             --------------------------
	.section	.nv.constant4,"a",@progbits
	.align	8
	.align		8
.nv.constant4:
        /*0000*/ 	.dword	__assertfail
	.align		8
        /*0008*/ 	.dword	__unnamed_1
	.align		8
        /*0010*/ 	.dword	_ZN40_INTERNAL_b358af60_4_k_cu_c3bb1881_184324cuda3std3__45__cpo5beginE
	.align		8
        /*0018*/ 	.dword	_ZN40_INTERNAL_b358af60_4_k_cu_c3bb1881_184324cuda3std3__45__cpo3endE
	.align		8
        /*0020*/ 	.dword	_ZN40_INTERNAL_b358af60_4_k_cu_c3bb1881_184324cuda3std3__45__cpo6cbeginE
	.align		8
        /*0028*/ 	.dword	_ZN40_INTERNAL_b358af60_4_k_cu_c3bb1881_184324cuda3std3__45__cpo4cendE
	.align		8
        /*0030*/ 	.dword	_ZN40_INTERNAL_b358af60_4_k_cu_c3bb1881_184324cuda3std3__442_GLOBAL__N__b358af60_4_k_cu_c3bb1881_184326ignoreE
	.align		8
        /*0038*/ 	.dword	_ZN40_INTERNAL_b358af60_4_k_cu_c3bb1881_184324cuda3std3__419piecewise_constructE
	.align		8
        /*0040*/ 	.dword	_ZN40_INTERNAL_b358af60_4_k_cu_c3bb1881_184324cuda3std3__48in_placeE
	.align		8
        /*0048*/ 	.dword	_ZN40_INTERNAL_b358af60_4_k_cu_c3bb1881_184324cuda3std6ranges3__45__cpo4swapE
	.align		8
        /*0050*/ 	.dword	_ZN40_INTERNAL_b358af60_4_k_cu_c3bb1881_184324cuda3std6ranges3__45__cpo9iter_moveE
	.align		8
        /*0058*/ 	.dword	_ZN40_INTERNAL_b358af60_4_k_cu_c3bb1881_184324cute7productE
	.align		8
        /*0060*/ 	.dword	_ZN40_INTERNAL_b358af60_4_k_cu_c3bb1881_184324cute1_E
	.align		8
        /*0068*/ 	.dword	$str$22
	.align		8
        /*0070*/ 	.dword	$str$23


//--------------------- .text._ZN7cutlass13device_kernelINS_4gemm6kernel13GemmUniversalIN4cute5tupleIJiiiiEEENS1_10collective13CollectiveMmaINS1_34MainloopSm90TmaGmmaWarpSpecializedILi11ENS5_IJNS4_1CILi2EEENSA_ILi1EEESC_EEENS1_35KernelTmaWarpSpecializedCooperativeEEENS5_IJNSA_ILi128EEENSA_ILi512EEENSA_ILi16EEEEEENS_6half_tENS5_IJlSC_lEEESK_SL_NS4_8TiledMMAINS4_8MMA_AtomIJNS4_4SM904GMMA26MMA_64x256x16_F32F16F16_SSILNSP_5MajorE0ELSR_0ELNSP_7ScaleInE1ELSS_1EEEEEENS4_6LayoutISD_NS5_IJSC_NSA_ILi0EEESW_EEEEENS5_IJNS4_10UnderscoreESZ_SZ_EEEEENS4_13SM90_TMA_LOADENS4_14ComposedLayoutINS4_7SwizzleILi1ELi4ELi3EEENS4_18smem_ptr_flag_bitsILi16EEENSV_INS5_IJNSA_ILi8EEESI_EEENS5_IJSI_SC_EEEEEEEvNS4_8identityENS4_23SM90_TMA_LOAD_MULTICASTES1C_vS1D_EENS_8epilogue10collective6detail29Sm90TmaWarpSpecializedAdapterINS1H_15DefaultEpilogueISK_SL_SL_NS1G_6thread17LinearCombinationISK_Li1EffLNS1L_9ScaleType4KindE0ELNS_15FloatRoundStyleE2ESK_EENS1_15EpilogueDefaultEEEEEvvEEEEvNT_6ParamsE --------------------------
	.section	.text._ZN7cutlass13device_kernelINS_4gemm6kernel13GemmUniversalIN4cute5tupleIJiiiiEEENS1_10collective13CollectiveMmaINS1_34MainloopSm90TmaGmmaWarpSpecializedILi11ENS5_IJNS4_1CILi2EEENSA_ILi1EEESC_EEENS1_35KernelTmaWarpSpecializedCooperativeEEENS5_IJNSA_ILi128EEENSA_ILi512EEENSA_ILi16EEEEEENS_6half_tENS5_IJlSC_lEEESK_SL_NS4_8TiledMMAINS4_8MMA_AtomIJNS4_4SM904GMMA26MMA_64x256x16_F32F16F16_SSILNSP_5MajorE0ELSR_0ELNSP_7ScaleInE1ELSS_1EEEEEENS4_6LayoutISD_NS5_IJSC_NSA_ILi0EEESW_EEEEENS5_IJNS4_10UnderscoreESZ_SZ_EEEEENS4_13SM90_TMA_LOADENS4_14ComposedLayoutINS4_7SwizzleILi1ELi4ELi3EEENS4_18smem_ptr_flag_bitsILi16EEENSV_INS5_IJNSA_ILi8EEESI_EEENS5_IJSI_SC_EEEEEEEvNS4_8identityENS4_23SM90_TMA_LOAD_MULTICASTES1C_vS1D_EENS_8epilogue10collective6detail29Sm90TmaWarpSpecializedAdapterINS1H_15DefaultEpilogueISK_SL_SL_NS1G_6thread17LinearCombinationISK_Li1EffLNS1L_9ScaleType4KindE0ELNS_15FloatRoundStyleE2ESK_EENS1_15EpilogueDefaultEEEEEvvEEEEvNT_6ParamsE,"ax",@progbits
	.align	128
.text._ZN7cutlass13device_kernelINS_4gemm6kernel13GemmUniversalIN4cute5tupleIJiiiiEEENS1_10collective13CollectiveMmaINS1_34MainloopSm90TmaGmmaWarpSpecializedILi11ENS5_IJNS4_1CILi2EEENSA_ILi1EEESC_EEENS1_35KernelTmaWarpSpecializedCooperativeEEENS5_IJNSA_ILi128EEENSA_ILi512EEENSA_ILi16EEEEEENS_6half_tENS5_IJlSC_lEEESK_SL_NS4_8TiledMMAINS4_8MMA_AtomIJNS4_4SM904GMMA26MMA_64x256x16_F32F16F16_SSILNSP_5MajorE0ELSR_0ELNSP_7ScaleInE1ELSS_1EEEEEENS4_6LayoutISD_NS5_IJSC_NSA_ILi0EEESW_EEEEENS5_IJNS4_10UnderscoreESZ_SZ_EEEEENS4_13SM90_TMA_LOADENS4_14ComposedLayoutINS4_7SwizzleILi1ELi4ELi3EEENS4_18smem_ptr_flag_bitsILi16EEENSV_INS5_IJNSA_ILi8EEESI_EEENS5_IJSI_SC_EEEEEEEvNS4_8identityENS4_23SM90_TMA_LOAD_MULTICASTES1C_vS1D_EENS_8epilogue10collective6detail29Sm90TmaWarpSpecializedAdapterINS1H_15DefaultEpilogueISK_SL_SL_NS1G_6thread17LinearCombinationISK_Li1EffLNS1L_9ScaleType4KindE0ELNS_15FloatRoundStyleE2ESK_EENS1_15EpilogueDefaultEEEEEvvEEEEvNT_6ParamsE:
        .type           _ZN7cutlass13device_kernelINS_4gemm6kernel13GemmUniversalIN4cute5tupleIJiiiiEEENS1_10collective13CollectiveMmaINS1_34MainloopSm90TmaGmmaWarpSpecializedILi11ENS5_IJNS4_1CILi2EEENSA_ILi1EEESC_EEENS1_35KernelTmaWarpSpecializedCooperativeEEENS5_IJNSA_ILi128EEENSA_ILi512EEENSA_ILi16EEEEEENS_6half_tENS5_IJlSC_lEEESK_SL_NS4_8TiledMMAINS4_8MMA_AtomIJNS4_4SM904GMMA26MMA_64x256x16_F32F16F16_SSILNSP_5MajorE0ELSR_0ELNSP_7ScaleInE1ELSS_1EEEEEENS4_6LayoutISD_NS5_IJSC_NSA_ILi0EEESW_EEEEENS5_IJNS4_10UnderscoreESZ_SZ_EEEEENS4_13SM90_TMA_LOADENS4_14ComposedLayoutINS4_7SwizzleILi1ELi4ELi3EEENS4_18smem_ptr_flag_bitsILi16EEENSV_INS5_IJNSA_ILi8EEESI_EEENS5_IJSI_SC_EEEEEEEvNS4_8identityENS4_23SM90_TMA_LOAD_MULTICASTES1C_vS1D_EENS_8epilogue10collective6detail29Sm90TmaWarpSpecializedAdapterINS1H_15DefaultEpilogueISK_SL_SL_NS1G_6thread17LinearCombinationISK_Li1EffLNS1L_9ScaleType4KindE0ELNS_15FloatRoundStyleE2ESK_EENS1_15EpilogueDefaultEEEEEvvEEEEvNT_6ParamsE,@function
        .size           _ZN7cutlass13device_kernelINS_4gemm6kernel13GemmUniversalIN4cute5tupleIJiiiiEEENS1_10collective13CollectiveMmaINS1_34MainloopSm90TmaGmmaWarpSpecializedILi11ENS5_IJNS4_1CILi2EEENSA_ILi1EEESC_EEENS1_35KernelTmaWarpSpecializedCooperativeEEENS5_IJNSA_ILi128EEENSA_ILi512EEENSA_ILi16EEEEEENS_6half_tENS5_IJlSC_lEEESK_SL_NS4_8TiledMMAINS4_8MMA_AtomIJNS4_4SM904GMMA26MMA_64x256x16_F32F16F16_SSILNSP_5MajorE0ELSR_0ELNSP_7ScaleInE1ELSS_1EEEEEENS4_6LayoutISD_NS5_IJSC_NSA_ILi0EEESW_EEEEENS5_IJNS4_10UnderscoreESZ_SZ_EEEEENS4_13SM90_TMA_LOADENS4_14ComposedLayoutINS4_7SwizzleILi1ELi4ELi3EEENS4_18smem_ptr_flag_bitsILi16EEENSV_INS5_IJNSA_ILi8EEESI_EEENS5_IJSI_SC_EEEEEEEvNS4_8identityENS4_23SM90_TMA_LOAD_MULTICASTES1C_vS1D_EENS_8epilogue10collective6detail29Sm90TmaWarpSpecializedAdapterINS1H_15DefaultEpilogueISK_SL_SL_NS1G_6thread17LinearCombinationISK_Li1EffLNS1L_9ScaleType4KindE0ELNS_15FloatRoundStyleE2ESK_EENS1_15EpilogueDefaultEEEEEvvEEEEvNT_6ParamsE,(.L_x_596 - _ZN7cutlass13device_kernelINS_4gemm6kernel13GemmUniversalIN4cute5tupleIJiiiiEEENS1_10collective13CollectiveMmaINS1_34MainloopSm90TmaGmmaWarpSpecializedILi11ENS5_IJNS4_1CILi2EEENSA_ILi1EEESC_EEENS1_35KernelTmaWarpSpecializedCooperativeEEENS5_IJNSA_ILi128EEENSA_ILi512EEENSA_ILi16EEEEEENS_6half_tENS5_IJlSC_lEEESK_SL_NS4_8TiledMMAINS4_8MMA_AtomIJNS4_4SM904GMMA26MMA_64x256x16_F32F16F16_SSILNSP_5MajorE0ELSR_0ELNSP_7ScaleInE1ELSS_1EEEEEENS4_6LayoutISD_NS5_IJSC_NSA_ILi0EEESW_EEEEENS5_IJNS4_10UnderscoreESZ_SZ_EEEEENS4_13SM90_TMA_LOADENS4_14ComposedLayoutINS4_7SwizzleILi1ELi4ELi3EEENS4_18smem_ptr_flag_bitsILi16EEENSV_INS5_IJNSA_ILi8EEESI_EEENS5_IJSI_SC_EEEEEEEvNS4_8identityENS4_23SM90_TMA_LOAD_MULTICASTES1C_vS1D_EENS_8epilogue10collective6detail29Sm90TmaWarpSpecializedAdapterINS1H_15DefaultEpilogueISK_SL_SL_NS1G_6thread17LinearCombinationISK_Li1EffLNS1L_9ScaleType4KindE0ELNS_15FloatRoundStyleE2ESK_EENS1_15EpilogueDefaultEEEEEvvEEEEvNT_6ParamsE)
        .other          _ZN7cutlass13device_kernelINS_4gemm6kernel13GemmUniversalIN4cute5tupleIJiiiiEEENS1_10collective13CollectiveMmaINS1_34MainloopSm90TmaGmmaWarpSpecializedILi11ENS5_IJNS4_1CILi2EEENSA_ILi1EEESC_EEENS1_35KernelTmaWarpSpecializedCooperativeEEENS5_IJNSA_ILi128EEENSA_ILi512EEENSA_ILi16EEEEEENS_6half_tENS5_IJlSC_lEEESK_SL_NS4_8TiledMMAINS4_8MMA_AtomIJNS4_4SM904GMMA26MMA_64x256x16_F32F16F16_SSILNSP_5MajorE0ELSR_0ELNSP_7ScaleInE1ELSS_1EEEEEENS4_6LayoutISD_NS5_IJSC_NSA_ILi0EEESW_EEEEENS5_IJNS4_10UnderscoreESZ_SZ_EEEEENS4_13SM90_TMA_LOADENS4_14ComposedLayoutINS4_7SwizzleILi1ELi4ELi3EEENS4_18smem_ptr_flag_bitsILi16EEENSV_INS5_IJNSA_ILi8EEESI_EEENS5_IJSI_SC_EEEEEEEvNS4_8identityENS4_23SM90_TMA_LOAD_MULTICASTES1C_vS1D_EENS_8epilogue10collective6detail29Sm90TmaWarpSpecializedAdapterINS1H_15DefaultEpilogueISK_SL_SL_NS1G_6thread17LinearCombinationISK_Li1EffLNS1L_9ScaleType4KindE0ELNS_15FloatRoundStyleE2ESK_EENS1_15EpilogueDefaultEEEEEvvEEEEvNT_6ParamsE,@"STO_CUDA_ENTRY STV_DEFAULT"
_ZN7cutlass13device_kernelINS_4gemm6kernel13GemmUniversalIN4cute5tupleIJiiiiEEENS1_10collective13CollectiveMmaINS1_34MainloopSm90TmaGmmaWarpSpecializedILi11ENS5_IJNS4_1CILi2EEENSA_ILi1EEESC_EEENS1_35KernelTmaWarpSpecializedCooperativeEEENS5_IJNSA_ILi128EEENSA_ILi512EEENSA_ILi16EEEEEENS_6half_tENS5_IJlSC_lEEESK_SL_NS4_8TiledMMAINS4_8MMA_AtomIJNS4_4SM904GMMA26MMA_64x256x16_F32F16F16_SSILNSP_5MajorE0ELSR_0ELNSP_7ScaleInE1ELSS_1EEEEEENS4_6LayoutISD_NS5_IJSC_NSA_ILi0EEESW_EEEEENS5_IJNS4_10UnderscoreESZ_SZ_EEEEENS4_13SM90_TMA_LOADENS4_14ComposedLayoutINS4_7SwizzleILi1ELi4ELi3EEENS4_18smem_ptr_flag_bitsILi16EEENSV_INS5_IJNSA_ILi8EEESI_EEENS5_IJSI_SC_EEEEEEEvNS4_8identityENS4_23SM90_TMA_LOAD_MULTICASTES1C_vS1D_EENS_8epilogue10collective6detail29Sm90TmaWarpSpecializedAdapterINS1H_15DefaultEpilogueISK_SL_SL_NS1G_6thread17LinearCombinationISK_Li1EffLNS1L_9ScaleType4KindE0ELNS_15FloatRoundStyleE2ESK_EENS1_15EpilogueDefaultEEEEEvvEEEEvNT_6ParamsE:
[----:B------:R-:W0:Y:S02]  /*0000*/  LDC R1, c[0x0][0x28] ;  /* 0x00000a00ff017b82 */ /* 0x000e240000000800 */
[----:B0-----:R-:W-:Y:S01]  /*0010*/  VIADD R1, R1, 0xfffffd38 ;  /* 0xfffffd3801017836 */ /* 0x001fe20000000000 */
[----:B------:R-:W0:Y:S01]  /*0020*/  S2R R6, SR_TID.X ;  /* 0x0000000000067919 */ /* 0x000e220000002100 */
[----:B------:R-:W-:Y:S01]  /*0030*/  ELECT P0, URZ, PT ;  /* 0x00000000003f782f */ /* 0x000fe20003800000 */
[----:B------:R-:W-:Y:S01]  /*0040*/  BSSY B0, `(.L_x_0) ;  /* 0x000000f000007945 */ /* 0x000fe20003800000 */
[--C-:B0-----:R-:W-:Y:S02]  /*0050*/  SHF.R.U32.HI R0, RZ, 0x5, R6.reuse ;  /* 0x00000005ff007819 */ /* 0x101fe40000011606 */
[----:B------:R-:W-:-:S03]  /*0060*/  SHF.R.U32.HI R3, RZ, 0x7, R6 ;  /* 0x00000007ff037819 */ /* 0x000fc60000011606 */
[----:B------:R-:W0:Y:S04]  /*0070*/  SHFL.IDX PT, R2, R0, RZ, 0x1f ;  /* 0x00001fff00027589 */ /* 0x000e2800000e0000 */
[----:B------:R1:W2:Y:S01]  /*0080*/  SHFL.IDX PT, R5, R3, RZ, 0x1f ;  /* 0x00001fff03057589 */ /* 0x0002a200000e0000 */
[----:B0-----:R-:W-:-:S13]  /*0090*/  ISETP.NE.OR P0, PT, R2, RZ, !P0 ;  /* 0x000000ff0200720c */ /* 0x001fda0004705670 */
[----:B-12---:R-:W-:Y:S05]  /*00a0*/  @P0 BRA `(.L_x_1) ;  /* 0x0000000000200947 */ /* 0x006fea0003800000 */
[----:B------:R-:W-:Y:S02]  /*00b0*/  ULDC.64 UR4, c[0x0][0x198] ;  /* 0x0000660000047ab9 */ /* 0x000fe40000000a00 */
[----:B------:R-:W-:Y:S02]  /*00c0*/  UIADD3 UR6, UP0, UR4, 0xf0, URZ ;  /* 0x000000f004067890 */ /* 0x000fe4000ff1e03f */
[----:B------:R-:W-:Y:S02]  /*00d0*/  UIADD3 UR4, UP1, UR4, 0x1f0, URZ ;  /* 0x000001f004047890 */ /* 0x000fe4000ff3e03f */
[----:B------:R-:W-:Y:S02]  /*00e0*/  UIADD3.X UR7, URZ, UR5, URZ, UP0, !UPT ;  /* 0x000000053f077290 */ /* 0x000fe400087fe43f */
[----:B------:R-:W-:-:S07]  /*00f0*/  UIADD3.X UR5, URZ, UR5, URZ, UP1, !UPT ;  /* 0x000000053f057290 */ /* 0x000fce0008ffe43f */
[----:B------:R0:W-:Y:S02]  /*0100*/  UTMACCTL.PF [UR6] ;  /* 0x00000000060079b9 */ /* 0x0001e40008040000 */
[----:B------:R0:W-:Y:S02]  /*0110*/  UTMACCTL.PF [UR4] ;  /* 0x00000000040079b9 */ /* 0x0001e40008040000 */
[----:B0-----:R-:W-:Y:S01]  /*0120*/  NOP ;  /* 0x0000000000007918 */ /* 0x001fe20000000000 */
.L_x_1:
[----:B------:R-:W-:Y:S05]  /*0130*/  BSYNC B0 ;  /* 0x0000000000007941 */ /* 0x000fea0003800000 */
.L_x_0:
[----:B------:R-:W0:Y:S02]  /*0140*/  SHFL.IDX PT, R3, R0, RZ, 0x1f ;  /* 0x00001fff00037589 */ /* 0x000e2400000e0000 */
[----:B0-----:R-:W-:-:S13]  /*0150*/  ISETP.NE.AND P0, PT, R3, RZ, PT ;  /* 0x000000ff0300720c */ /* 0x001fda0003f05270 */
[----:B------:R-:W-:Y:S05]  /*0160*/  @P0 BRA `(.L_x_2) ;  /* 0x00000000009c0947 */ /* 0x000fea0003800000 */
[----:B------:R-:W-:Y:S01]  /*0170*/  ELECT P0, URZ, PT ;  /* 0x00000000003f782f */ /* 0x000fe20003800000 */
[----:B------:R-:W-:-:S12]  /*0180*/  BSSY B0, `(.L_x_2) ;  /* 0x0000025000007945 */ /* 0x000fd80003800000 */
[----:B------:R-:W-:Y:S05]  /*0190*/  @!P0 BRA `(.L_x_3) ;  /* 0x00000000008c8947 */ /* 0x000fea0003800000 */
[----:B------:R-:W0:Y:S01]  /*01a0*/  S2UR UR8, SR_CgaCtaId ;  /* 0x00000000000879c3 */ /* 0x000e220000008800 */
[----:B------:R-:W-:Y:S01]  /*01b0*/  UMOV UR4, 0x400 ;  /* 0x0000040000047882 */ /* 0x000fe20000000000 */
[----:B------:R-:W-:Y:S01]  /*01c0*/  UMOV UR5, 0x1 ;  /* 0x0000000100057882 */ /* 0x000fe20000000000 */
[----:B------:R-:W-:Y:S02]  /*01d0*/  UMOV UR6, 0x4 ;  /* 0x0000000400067882 */ /* 0x000fe40000000000 */
[----:B------:R-:W-:-:S04]  /*01e0*/  UIADD3 UR6, -UR6, 0x100000, URZ ;  /* 0x0010000006067890 */ /* 0x000fc8000fffe13f */
[----:B------:R-:W-:Y:S02]  /*01f0*/  USHF.L.U32 UR7, UR6, 0xb, URZ ;  /* 0x0000000b06077899 */ /* 0x000fe4000800063f */
[----:B------:R-:W-:Y:S02]  /*0200*/  USHF.L.U32 UR6, UR6, 0x1, URZ ;  /* 0x0000000106067899 */ /* 0x000fe4000800063f */
[----:B0-----:R-:W-:Y:S02]  /*0210*/  ULEA UR8, UR8, UR4, 0x18 ;  /* 0x0000000408087291 */ /* 0x001fe4000f8ec03f */
[----:B------:R-:W-:-:S04]  /*0220*/  UIADD3 UR4, -UR5, 0x100000, URZ ;  /* 0x0010000005047890 */ /* 0x000fc8000fffe13f */
[----:B------:R-:W-:Y:S02]  /*0230*/  USHF.L.U32 UR5, UR4, 0xb, URZ ;  /* 0x0000000b04057899 */ /* 0x000fe4000800063f */
[----:B------:R-:W-:Y:S01]  /*0240*/  USHF.L.U32 UR4, UR4, 0x1, URZ ;  /* 0x0000000104047899 */ /* 0x000fe2000800063f */
[----:B------:R-:W0:Y:S11]  /*0250*/  FENCE.VIEW.ASYNC.S ;  /* 0x00000000000073c6 */ /* 0x000e360000000000 */
[----:B0-----:R0:W1:Y:S01]  /*0260*/  SYNCS.EXCH.64 URZ, [UR8], UR4 ;  /* 0x00000004083f75b2 */ /* 0x0010620008000100 */
[----:B------:R0:W2:Y:S01]  /*0270*/  SYNCS.EXCH.64 URZ, [UR8+0x58], UR6 ;  /* 0x00005806083f75b2 */ /* 0x0000a20008000100 */
[----:B------:R0:W3:Y:S01]  /*0280*/  SYNCS.EXCH.64 URZ, [UR8+0x8], UR4 ;  /* 0x00000804083f75b2 */ /* 0x0000e20008000100 */
[----:B------:R0:W4:Y:S01]  /*0290*/  SYNCS.EXCH.64 URZ, [UR8+0x60], UR6 ;  /* 0x00006006083f75b2 */ /* 0x0001220008000100 */
[----:B------:R0:W0:Y:S01]  /*02a0*/  SYNCS.EXCH.64 URZ, [UR8+0x10], UR4 ;  /* 0x00001004083f75b2 */ /* 0x0000220008000100 */
        /* <DEDUP_REMOVED lines=17> */
[----:B------:R-:W-:Y:S01]  /*03c0*/  NOP ;  /* 0x0000000000007918 */ /* 0x000fe20000000000 */
.L_x_3:
[----:B0-----:R-:W-:Y:S05]  /*03d0*/  BSYNC B0 ;  /* 0x0000000000007941 */ /* 0x001fea0003800000 */
.L_x_2:
[----:B------:R-:W-:Y:S01]  /*03e0*/  SHF.R.S32.HI R4, RZ, 0x1f, R6 ;  /* 0x0000001fff047819 */ /* 0x000fe20000011406 */
[----:B------:R-:W0:Y:S01]  /*03f0*/  SHFL.IDX PT, R0, R0, RZ, 0x1f ;  /* 0x00001fff00007589 */ /* 0x000e2200000e0000 */
[----:B------:R-:W5:Y:S01]  /*0400*/  S2UR UR8, SR_CTAID.X ;  /* 0x00000000000879c3 */ /* 0x000f620000002500 */
[----:B------:R-:W-:Y:S02]  /*0410*/  ELECT P0, URZ, PT ;  /* 0x00000000003f782f */ /* 0x000fe40003800000 */
[----:B------:R-:W-:Y:S01]  /*0420*/  LEA.HI R4, R4, R6, RZ, 0x7 ;  /* 0x0000000604047211 */ /* 0x000fe200078f38ff */
[----:B------:R-:W-:Y:S01]  /*0430*/  ULDC UR4, c[0x0][0x150] ;  /* 0x0000540000047ab9 */ /* 0x000fe20000000800 */
[----:B------:R-:W-:Y:S01]  /*0440*/  NOP ;  /* 0x0000000000007918 */ /* 0x000fe20000000000 */
[----:B------:R-:W-:Y:S01]  /*0450*/  NOP ;  /* 0x0000000000007918 */ /* 0x000fe20000000000 */
[----:B------:R-:W-:Y:S01]  /*0460*/  LOP3.LUT R4, R4, 0xffffff80, RZ, 0xc0, !PT ;  /* 0xffffff8004047812 */ /* 0x000fe200078ec0ff */
[----:B------:R-:W-:Y:S01]  /*0470*/  IMAD.MOV.U32 R17, RZ, RZ, 0x1 ;  /* 0x00000001ff117424 */ /* 0x000fe200078e00ff */
[----:B------:R-:W1:Y:S01]  /*0480*/  LDC R10, c[0x0][0x144] ;  /* 0x00005100ff0a7b82 */ /* 0x000e620000000800 */
[----:B------:R-:W-:-:S02]  /*0490*/  ISETP.NE.AND P3, PT, R5, RZ, PT ;  /* 0x000000ff0500720c */ /* 0x000fc40003f65270 */
[----:B------:R-:W-:Y:S01]  /*04a0*/  IMAD.IADD R8, R6, 0x1, -R4 ;  /* 0x0000000106087824 */ /* 0x000fe200078e0a04 */
[----:B------:R-:W-:Y:S01]  /*04b0*/  SHF.R.S32.HI R6, RZ, 0x1f, R3 ;  /* 0x0000001fff067819 */ /* 0x000fe20000011403 */
[----:B------:R-:W2:Y:S03]  /*04c0*/  S2R R4, SR_CTAID.Y ;  /* 0x0000000000047919 */ /* 0x000ea60000002600 */
[----:B------:R-:W-:Y:S01]  /*04d0*/  SHF.R.S32.HI R7, RZ, 0x1f, R8 ;  /* 0x0000001fff077819 */ /* 0x000fe20000011408 */
[----:B------:R-:W3:Y:S01]  /*04e0*/  LDC R12, c[0x0][0x140] ;  /* 0x00005000ff0c7b82 */ /* 0x000ee20000000800 */
[----:B------:R-:W-:Y:S02]  /*04f0*/  LEA.HI R6, R6, R3, RZ, 0x2 ;  /* 0x0000000306067211 */ /* 0x000fe400078f10ff */
[----:B------:R-:W-:Y:S02]  /*0500*/  LEA.HI R7, R7, R8, RZ, 0x3 ;  /* 0x0000000807077211 */ /* 0x000fe400078f18ff */
[----:B------:R-:W-:-:S02]  /*0510*/  LOP3.LUT R6, R6, 0x3ffffffc, RZ, 0xc0, !PT ;  /* 0x3ffffffc06067812 */ /* 0x000fc400078ec0ff */
[----:B0-----:R-:W-:Y:S02]  /*0520*/  ISETP.NE.OR P0, PT, R0, RZ, !P0 ;  /* 0x000000ff0000720c */ /* 0x001fe40004705670 */
[--C-:B------:R-:W-:Y:S01]  /*0530*/  SHF.R.S32.HI R0, RZ, 0x3, R7.reuse ;  /* 0x00000003ff007819 */ /* 0x100fe20000011407 */
[----:B------:R-:W-:Y:S01]  /*0540*/  IMAD.IADD R6, R3, 0x1, -R6 ;  /* 0x0000000103067824 */ /* 0x000fe200078e0a06 */
[----:B-----5:R-:W-:Y:S02]  /*0550*/  I2FP.F32.U32 R9, UR8 ;  /* 0x0000000800097c45 */ /* 0x020fe40008201000 */
[----:B------:R-:W-:-:S03]  /*0560*/  SHF.R.S32.HI R7, RZ, 0x1f, R7 ;  /* 0x0000001fff077819 */ /* 0x000fc60000011407 */
[----:B------:R-:W-:Y:S01]  /*0570*/  FMUL R9, R9, UR4 ;  /* 0x0000000409097c20 */ /* 0x000fe20008400000 */
[----:B------:R-:W-:Y:S01]  /*0580*/  LEA.HI R7, R7, R0, RZ, 0x2 ;  /* 0x0000000007077211 */ /* 0x000fe200078f10ff */
[----:B------:R-:W-:Y:S02]  /*0590*/  ULDC UR4, c[0x0][0x154] ;  /* 0x0000550000047ab9 */ /* 0x000fe40000000800 */
[----:B------:R-:W-:Y:S01]  /*05a0*/  VOTEU.ALL UP0, P0 ;  /* 0x00000000003f7886 */ /* 0x000fe20000000000 */
[----:B------:R-:W-:Y:S01]  /*05b0*/  LOP3.LUT R7, R7, 0xfffffffc, RZ, 0xc0, !PT ;  /* 0xfffffffc07077812 */ /* 0x000fe200078ec0ff */
[----:B------:R-:W0:Y:S01]  /*05c0*/  F2I.U32.TRUNC.NTZ R9, R9 ;  /* 0x0000000900097305 */ /* 0x000e22000020f000 */
[----:B------:R-:W-:Y:S01]  /*05d0*/  VOTEU.ALL UP1, P0 ;  /* 0x00000000003f7886 */ /* 0x000fe20000020000 */
[----:B---3--:R-:W-:Y:S01]  /*05e0*/  ISETP.EQ.U32.AND P2, PT, R12, 0x1, PT ;  /* 0x000000010c00780c */ /* 0x008fe20003f42070 */
[----:B------:R-:W3:Y:S01]  /*05f0*/  @!UP0 S2UR UR7, SR_CgaCtaId ;  /* 0x00000000000789c3 */ /* 0x000ee20000008800 */
[----:B------:R-:W-:Y:S01]  /*0600*/  IMAD.IADD R7, R0, 0x1, -R7 ;  /* 0x0000000100077824 */ /* 0x000fe200078e0a07 */
[----:B------:R-:W-:Y:S01]  /*0610*/  @!UP0 UMOV UR6, 0x400 ;  /* 0x0000040000068882 */ /* 0x000fe20000000000 */
[----:B--2---:R-:W-:-:S02]  /*0620*/  I2FP.F32.U32 R3, R4 ;  /* 0x0000000400037245 */ /* 0x004fc40000201000 */
[----:B------:R-:W-:-:S03]  /*0630*/  IMAD R18, R6, 0x4, R7 ;  /* 0x0000000406127824 */ /* 0x000fc600078e0207 */
[----:B------:R-:W-:Y:S01]  /*0640*/  FMUL R11, R3, UR4 ;  /* 0x00000004030b7c20 */ /* 0x000fe20008400000 */
[----:B------:R-:W2:Y:S01]  /*0650*/  LDC R7, c[0x0][0x148] ;  /* 0x00005200ff077b82 */ /* 0x000ea20000000800 */
[----:B------:R-:W-:Y:S01]  /*0660*/  LEA.HI R0, R18, R18, RZ, 0x1 ;  /* 0x0000001212007211 */ /* 0x000fe200078f08ff */
[----:B------:R-:W-:Y:S01]  /*0670*/  UMOV UR4, 0x20 ;  /* 0x0000002000047882 */ /* 0x000fe20000000000 */
[----:B0-----:R-:W-:Y:S01]  /*0680*/  IMAD.MOV R13, RZ, RZ, -R9 ;  /* 0x000000ffff0d7224 */ /* 0x001fe200078e0a09 */
[----:B------:R-:W-:Y:S01]  /*0690*/  SHF.R.S32.HI R3, RZ, 0x1f, R2 ;  /* 0x0000001fff037819 */ /* 0x000fe20000011402 */
[----:B------:R-:W0:Y:S01]  /*06a0*/  F2I.U32.TRUNC.NTZ R11, R11 ;  /* 0x0000000b000b7305 */ /* 0x000e22000020f000 */
[----:B------:R-:W-:Y:S01]  /*06b0*/  LOP3.LUT R9, R0, 0xfffffffe, RZ, 0xc0, !PT ;  /* 0xfffffffe00097812 */ /* 0x000fe200078ec0ff */
[----:B-1----:R-:W-:Y:S01]  /*06c0*/  IMAD R6, R10, R13, UR8 ;  /* 0x000000080a067e24 */ /* 0x002fe2000f8e020d */
[----:B------:R-:W-:Y:S01]  /*06d0*/  LEA.HI R3, R3, R2, RZ, 0x2 ;  /* 0x0000000203037211 */ /* 0x000fe200078f10ff */
[----:B------:R-:W-:-:S04]  /*06e0*/  @!UP0 UIADD3 UR4, -UR4, 0x100000, URZ ;  /* 0x0010000004048890 */ /* 0x000fc8000fffe13f */
[----:B------:R-:W-:Y:S02]  /*06f0*/  @!UP0 USHF.L.U32 UR5, UR4, 0xb, URZ ;  /* 0x0000000b04058899 */ /* 0x000fe4000800063f */
[----:B------:R-:W-:Y:S01]  /*0700*/  @!UP0 USHF.L.U32 UR4, UR4, 0x1, URZ ;  /* 0x0000000104048899 */ /* 0x000fe2000800063f */
[----:B------:R-:W-:Y:S02]  /*0710*/  VIADD R10, R5, 0xffffffff ;  /* 0xffffffff050a7836 */ /* 0x000fe40000000000 */
[----:B------:R-:W-:Y:S01]  /*0720*/  IMAD.IADD R9, R18, 0x1, -R9 ;  /* 0x0000000112097824 */ /* 0x000fe200078e0a09 */
[----:B------:R-:W-:Y:S01]  /*0730*/  LOP3.LUT R3, R3, 0xfffffffc, RZ, 0xc0, !PT ;  /* 0xfffffffc03037812 */ /* 0x000fe200078ec0ff */
[----:B---3--:R-:W-:Y:S01]  /*0740*/  @!UP0 ULEA UR6, UR7, UR6, 0x18 ;  /* 0x0000000607068291 */ /* 0x008fe2000f8ec03f */
[----:B------:R-:W-:Y:S01]  /*0750*/  ISETP.GE.U32.AND P6, PT, R10, 0x2, PT ;  /* 0x000000020a00780c */ /* 0x000fe20003fc6070 */
[----:B------:R-:W-:Y:S01]  /*0760*/  VOTEU.ALL UP0, P0 ;  /* 0x00000000003f7886 */ /* 0x000fe20000000000 */
[----:B------:R-:W-:Y:S01]  /*0770*/  ISETP.NE.AND P4, PT, R9, R6, PT ;  /* 0x000000060900720c */ /* 0x000fe20003f85270 */
[----:B------:R-:W-:Y:S01]  /*0780*/  IMAD.SHL.U32 R9, R18, 0x4, RZ ;  /* 0x0000000412097824 */ /* 0x000fe200078e00ff */
[----:B------:R-:W-:Y:S01]  /*0790*/  LOP3.LUT P0, RZ, R8, 0x7, RZ, 0xc0, !PT ;  /* 0x0000000708ff7812 */ /* 0x000fe2000780c0ff */
[----:B------:R-:W-:-:S02]  /*07a0*/  IMAD.IADD R0, R2, 0x1, -R3 ;  /* 0x0000000102007824 */ /* 0x000fc400078e0a03 */
[----:B0-----:R-:W-:Y:S01]  /*07b0*/  IMAD.MOV R14, RZ, RZ, -R11 ;  /* 0x000000ffff0e7224 */ /* 0x001fe200078e0a0b */
[----:B------:R-:W-:Y:S02]  /*07c0*/  LOP3.LUT R18, R18, 0xc, R9, 0x78, !PT ;  /* 0x0000000c12127812 */ /* 0x000fe400078e7809 */
[----:B------:R-:W-:Y:S01]  /*07d0*/  ISETP.NE.AND P1, PT, R0, 0x3, PT ;  /* 0x000000030000780c */ /* 0x000fe20003f25270 */
[----:B--2---:R-:W-:Y:S01]  /*07e0*/  IMAD R3, R7, R14, R4 ;  /* 0x0000000e07037224 */ /* 0x004fe200078e0204 */
[----:B------:R-:W-:Y:S01]  /*07f0*/  ISETP.LT.U32.AND P0, PT, R18, 0x2, !P0 ;  /* 0x000000021200780c */ /* 0x000fe20004701070 */
[----:B------:R-:W0:Y:S02]  /*0800*/  FENCE.VIEW.ASYNC.S ;  /* 0x00000000000073c6 */ /* 0x000e240000000000 */
[----:B0-----:R0:W1:Y:S01]  /*0810*/  @!UP0 SYNCS.EXCH.64 URZ, [UR6+0xc0], UR4 ;  /* 0x0000c004063f85b2 */ /* 0x0010620008000100 */
[----:B------:R-:W-:Y:S02]  /*0820*/  ISETP.EQ.OR P1, PT, R0, RZ, !P1 ;  /* 0x000000ff0000720c */ /* 0x000fe40004f22670 */
[----:B------:R-:W-:-:S02]  /*0830*/  @P4 LEA.HI R2, R18, R18, RZ, 0x1 ;  /* 0x0000001212024211 */ /* 0x000fc400078f08ff */
[----:B------:R-:W-:Y:S02]  /*0840*/  ISETP.EQ.AND P1, PT, R5, RZ, P1 ;  /* 0x000000ff0500720c */ /* 0x000fe40000f22270 */
[----:B------:R-:W-:Y:S02]  /*0850*/  @P4 SHF.R.S32.HI R2, RZ, 0x1, R2 ;  /* 0x00000001ff024819 */ /* 0x000fe40000011402 */
[----:B------:R-:W-:Y:S02]  /*0860*/  SEL R19, RZ, 0x1, !P1 ;  /* 0x00000001ff137807 */ /* 0x000fe40004800000 */
[----:B------:R-:W-:Y:S02]  /*0870*/  @P4 ISETP.NE.AND P5, PT, R2, R3, PT ;  /* 0x000000030200420c */ /* 0x000fe40003fa5270 */
[----:B------:R-:W-:Y:S02]  /*0880*/  SEL R2, RZ, 0x1, !P0 ;  /* 0x00000001ff027807 */ /* 0x000fe40004000000 */
[----:B------:R-:W-:Y:S01]  /*0890*/  @P4 SEL R17, RZ, 0x1, P5 ;  /* 0x00000001ff114807 */ /* 0x000fe20002800000 */
[----:B------:R0:W2:Y:S01]  /*08a0*/  @!UP1 SYNCS.EXCH.64 URZ, [UR6+0xc8], UR4 ;  /* 0x0000c804063f95b2 */ /* 0x0000a20008000100 */
[----:B------:R-:W-:Y:S01]  /*08b0*/  SEL R19, R19, 0x2, P6 ;  /* 0x0000000213137807 */ /* 0x000fe20003000000 */
[----:B------:R-:W-:Y:S01]  /*08c0*/  NOP ;  /* 0x0000000000007918 */ /* 0x000fe20000000000 */
[----:B------:R-:W-:Y:S01]  /*08d0*/  LOP3.LUT R17, R17, R2, RZ, 0xc0, !PT ;  /* 0x0000000211117212 */ /* 0x000fe200078ec0ff */
[----:B------:R-:W-:Y:S06]  /*08e0*/  @!P2 BRA `(.L_x_4) ;  /* 0x000000000008a947 */ /* 0x000fec0003800000 */
[----:B-12-4-:R-:W-:Y:S01]  /*08f0*/  UCGABAR_ARV ;  /* 0x00000000000079c7 */ /* 0x016fe20008000000 */
[----:B------:R-:W-:Y:S05]  /*0900*/  BRA `(.L_x_5) ;  /* 0x0000000000047947 */ /* 0x000fea0003800000 */
.L_x_4:
[----:B-12-4-:R-:W-:Y:S01]  /*0910*/  NOP ;  /* 0x0000000000007918 */ /* 0x016fe20000000000 */
.L_x_5:
[----:B------:R-:W1:Y:S01]  /*0920*/  LDC R2, c[0x0][0x65c] ;  /* 0x00019700ff027b82 */ /* 0x000e620000000800 */
[----:B------:R-:W-:Y:S01]  /*0930*/  IMAD.MOV.U32 R3, RZ, RZ, RZ ;  /* 0x000000ffff037224 */ /* 0x000fe200078e00ff */
[----:B-1----:R-:W-:Y:S01]  /*0940*/  ISETP.NE.AND P1, PT, R2, 0x1, PT ;  /* 0x000000010200780c */ /* 0x002fe20003f25270 */
[----:B------:R-:W-:-:S12]  /*0950*/  IMAD.U32 R2, RZ, RZ, UR8 ;  /* 0x00000008ff027e24 */ /* 0x000fd8000f8e00ff */
[----:B------:R-:W1:Y:S01]  /*0960*/  @P1 LDC R9, c[0x0][0x10] ;  /* 0x00000400ff091b82 */ /* 0x000e620000000800 */
[----:B------:R-:W-:Y:S02]  /*0970*/  @P1 IMAD.MOV.U32 R5, RZ, RZ, RZ ;  /* 0x000000ffff051224 */ /* 0x000fe400078e00ff */
[----:B------:R-:W-:-:S05]  /*0980*/  @P1 IMAD.MOV.U32 R13, RZ, RZ, RZ ;  /* 0x000000ffff0d1224 */ /* 0x000fca00078e00ff */
[----:B------:R-:W2:Y:S01]  /*0990*/  @!P1 LDC R11, c[0x0][0xc] ;  /* 0x00000300ff0b9b82 */ /* 0x000ea20000000800 */
[----:B-1----:R-:W-:-:S04]  /*09a0*/  @P1 IMAD.WIDE.U32 R8, R9, UR8, R4 ;  /* 0x0000000809081c25 */ /* 0x002fc8000f8e0004 */
[----:B------:R-:W-:Y:S02]  /*09b0*/  @P1 IMAD.MOV.U32 R16, RZ, RZ, R8 ;  /* 0x000000ffff101224 */ /* 0x000fe400078e0008 */
[----:B------:R-:W-:Y:S02]  /*09c0*/  @P1 IMAD.IADD R24, R9, 0x1, R13 ;  /* 0x0000000109181824 */ /* 0x000fe400078e020d */
[----:B--2---:R-:W-:-:S04]  /*09d0*/  @!P1 IMAD.WIDE.U32 R2, R4, R11, R2 ;  /* 0x0000000b04029225 */ /* 0x004fc800078e0002 */
[----:B------:R-:W-:Y:S02]  /*09e0*/  @!P1 IMAD.MOV.U32 R16, RZ, RZ, R2 ;  /* 0x000000ffff109224 */ /* 0x000fe400078e0002 */
[----:B------:R-:W-:-:S03]  /*09f0*/  @!P1 IMAD.MOV.U32 R24, RZ, RZ, R3 ;  /* 0x000000ffff189224 */ /* 0x000fc600078e0003 */
[----:B------:R1:W-:Y:S04]  /*0a00*/  STL [R1+0x204], R16 ;  /* 0x0002041001007387 */ /* 0x0003e80000100800 */
[----:B------:R1:W-:Y:S01]  /*0a10*/  STL [R1+0x200], R24 ;  /* 0x0002001801007387 */ /* 0x0003e20000100800 */
[----:B------:R-:W-:Y:S05]  /*0a20*/  @!P2 BRA `(.L_x_6) ;  /* 0x00000000000ca947 */ /* 0x000fea0003800000 */
[----:B------:R-:W-:Y:S01]  /*0a30*/  UCGABAR_WAIT ;  /* 0x0000000000007dc7 */ /* 0x000fe20008000000 */
[----:B------:R-:W-:Y:S01]  /*0a40*/  CCTL.IVALL ;  /* 0x00000000ff00798f */ /* 0x000fe20002000000 */
[----:B------:R-:W-:Y:S05]  /*0a50*/  BRA `(.L_x_7) ;  /* 0x0000000000047947 */ /* 0x000fea0003800000 */
.L_x_6:
[----:B------:R-:W-:Y:S06]  /*0a60*/  BAR.SYNC.DEFER_BLOCKING 0x0 ;  /* 0x0000000000007b1d */ /* 0x000fec0000010000 */
.L_x_7:
[----:B------:R-:W-:Y:S05]  /*0a70*/  @!P3 BRA `(.L_x_8) ;  /* 0x0000012c00f4b947 */ /* 0x000fea0003800000 */
[----:B------:R-:W-:-:S13]  /*0a80*/  ISETP.GT.U32.AND P0, PT, R10, 0x1, PT ;  /* 0x000000010a00780c */ /* 0x000fda0003f04070 */
[----:B0-----:R-:W-:Y:S05]  /*0a90*/  @P0 EXIT ;  /* 0x000000000000094d */ /* 0x001fea0003800000 */
[----:B------:R-:W-:Y:S01]  /*0aa0*/  ULDC.64 UR4, c[0x0][0x650] ;  /* 0x0001940000047ab9 */ /* 0x000fe20000000a00 */
[----:B------:R-:W-:Y:S01]  /*0ab0*/  PRMT R0, RZ, 0x7610, R0 ;  /* 0x00007610ff007816 */ /* 0x000fe20000000000 */
[----:B------:R-:W-:Y:S01]  /*0ac0*/  IMAD.MOV.U32 R22, RZ, RZ, -0x1 ;  /* 0xffffffffff167424 */ /* 0x000fe200078e00ff */
[----:B------:R-:W-:Y:S01]  /*0ad0*/  ISETP.GE.U32.AND P0, PT, R16, UR4, PT ;  /* 0x0000000410007c0c */ /* 0x000fe2000bf06070 */
[----:B------:R-:W-:Y:S02]  /*0ae0*/  IMAD.MOV.U32 R23, RZ, RZ, -0x1 ;  /* 0xffffffffff177424 */ /* 0x000fe400078e00ff */
[----:B------:R-:W-:Y:S01]  /*0af0*/  IMAD.MOV.U32 R157, RZ, RZ, -0x1 ;  /* 0xffffffffff9d7424 */ /* 0x000fe200078e00ff */
[----:B------:R-:W-:-:S13]  /*0b00*/  ISETP.GE.U32.AND.EX P0, PT, R24, UR5, PT, P0 ;  /* 0x0000000518007c0c */ /* 0x000fda000bf06100 */
[----:B------:R-:W-:Y:S05]  /*0b10*/  @P0 BRA `(.L_x_9) ;  /* 0x0000000400300947 */ /* 0x000fea0003800000 */
[----:B------:R-:W0:Y:S01]  /*0b20*/  LDC.64 R20, c[0x0][0x628] ;  /* 0x00018a00ff147b82 */ /* 0x000e220000000a00 */
[----:B------:R-:W-:Y:S02]  /*0b30*/  IMAD.MOV.U32 R2, RZ, RZ, R16 ;  /* 0x000000ffff027224 */ /* 0x000fe400078e0010 */
[----:B------:R-:W-:-:S05]  /*0b40*/  IMAD.MOV.U32 R3, RZ, RZ, R24 ;  /* 0x000000ffff037224 */ /* 0x000fca00078e0018 */
[----:B------:R-:W2:Y:S08]  /*0b50*/  LDC R0, c[0x0][0x630] ;  /* 0x00018c00ff007b82 */ /* 0x000eb00000000800 */
[----:B------:R-:W3:Y:S01]  /*0b60*/  LDC.64 R22, c[0x0][0x620] ;  /* 0x00018800ff167b82 */ /* 0x000ee20000000a00 */
[----:B0-----:R-:W-:-:S04]  /*0b70*/  ISETP.NE.U32.AND P0, PT, R20, RZ, PT ;  /* 0x000000ff1400720c */ /* 0x001fc80003f05070 */
[----:B------:R-:W-:-:S13]  /*0b80*/  ISETP.NE.AND.EX P0, PT, R21, RZ, PT, P0 ;  /* 0x000000ff1500720c */ /* 0x000fda0003f05300 */
[----:B--23--:R-:W-:Y:S05]  /*0b90*/  @!P0 BRA `(.L_x_10) ;  /* 0x0000000000288947 */ /* 0x00cfea0003800000 */
[----:B------:R-:W0:Y:S02]  /*0ba0*/  LDC R11, c[0x0][0x634] ;  /* 0x00018d00ff0b7b82 */ /* 0x000e240000000800 */
[----:B0-----:R-:W-:-:S05]  /*0bb0*/  IADD3 R11, P0, R16, R11, RZ ;  /* 0x0000000b100b7210 */ /* 0x001fca0007f1e0ff */
[----:B------:R-:W-:-:S04]  /*0bc0*/  IMAD.X R13, RZ, RZ, R24, P0 ;  /* 0x000000ffff0d7224 */ /* 0x000fc800000e0618 */
[----:B------:R-:W-:-:S04]  /*0bd0*/  IMAD.WIDE.U32 R2, R13, R20, RZ ;  /* 0x000000140d027225 */ /* 0x000fc800078e00ff */
[----:B------:R-:W-:-:S04]  /*0be0*/  IMAD.WIDE.U32 R8, P0, R11, R21, R2 ;  /* 0x000000150b087225 */ /* 0x000fc80007800002 */
[----:B------:R-:W-:-:S04]  /*0bf0*/  IMAD.WIDE.U32 R2, R11, R20, RZ ;  /* 0x000000140b027225 */ /* 0x000fc800078e00ff */
[----:B------:R-:W-:Y:S01]  /*0c00*/  IMAD.X R11, RZ, RZ, RZ, P0 ;  /* 0x000000ffff0b7224 */ /* 0x000fe200000e06ff */
[----:B------:R-:W-:Y:S01]  /*0c10*/  IADD3 RZ, P0, R3, R8, RZ ;  /* 0x0000000803ff7210 */ /* 0x000fe20007f1e0ff */
[----:B------:R-:W-:-:S04]  /*0c20*/  IMAD.MOV.U32 R10, RZ, RZ, R9 ;  /* 0x000000ffff0a7224 */ /* 0x000fc800078e0009 */
[----:B------:R-:W-:-:S08]  /*0c30*/  IMAD.WIDE.U32.X R2, R13, R21, R10, P0 ;  /* 0x000000150d027225 */ /* 0x000fd000000e040a */
.L_x_10:
[----:B------:R-:W0:Y:S01]  /*0c40*/  LDC.64 R20, c[0x0][0x640] ;  /* 0x00019000ff147b82 */ /* 0x000e220000000a00 */
[-CC-:B------:R-:W-:Y:S01]  /*0c50*/  SHF.R.U64 R157, R2, R0.reuse, R3.reuse ;  /* 0x00000000029d7219 */ /* 0x180fe20000001203 */
[----:B------:R-:W-:Y:S01]  /*0c60*/  IMAD.MOV.U32 R2, RZ, RZ, R16 ;  /* 0x000000ffff027224 */ /* 0x000fe200078e0010 */
[----:B------:R-:W-:Y:S01]  /*0c70*/  SHF.R.U32.HI R0, RZ, R0, R3 ;  /* 0x00000000ff007219 */ /* 0x000fe20000011603 */
[----:B------:R-:W-:Y:S01]  /*0c80*/  IMAD R25, R7, R14, R4 ;  /* 0x0000000e07197224 */ /* 0x000fe200078e0204 */
[----:B------:R-:W-:-:S03]  /*0c90*/  IADD3 R5, P0, RZ, -R157, RZ ;  /* 0x8000009dff057210 */ /* 0x000fc60007f1e0ff */
[----:B------:R-:W2:Y:S02]  /*0ca0*/  LDC R8, c[0x0][0x618] ;  /* 0x00018600ff087b82 */ /* 0x000ea40000000800 */
[----:B------:R-:W-:-:S04]  /*0cb0*/  IMAD.X R3, RZ, RZ, ~R0, P0 ;  /* 0x000000ffff037224 */ /* 0x000fc800000e0e00 */
[-C--:B------:R-:W-:Y:S02]  /*0cc0*/  IMAD R0, R3, R22.reuse, RZ ;  /* 0x0000001603007224 */ /* 0x080fe400078e02ff */
[----:B------:R-:W3:Y:S01]  /*0cd0*/  LDC R12, c[0x0][0x608] ;  /* 0x00018200ff0c7b82 */ /* 0x000ee20000000800 */
[----:B------:R-:W-:Y:S02]  /*0ce0*/  IMAD.MOV.U32 R3, RZ, RZ, R24 ;  /* 0x000000ffff037224 */ /* 0x000fe400078e0018 */
[----:B------:R-:W-:-:S05]  /*0cf0*/  IMAD.WIDE.U32 R2, R5, R22, R2 ;  /* 0x0000001605027225 */ /* 0x000fca00078e0002 */
[----:B------:R-:W4:Y:S01]  /*0d00*/  LDC R15, c[0x0][0x658] ;  /* 0x00019600ff0f7b82 */ /* 0x000f220000000800 */
[----:B------:R-:W-:Y:S01]  /*0d10*/  IMAD R5, R5, R23, R0 ;  /* 0x0000001705057224 */ /* 0x000fe200078e0200 */
[----:B0-----:R-:W-:Y:S01]  /*0d20*/  ISETP.NE.U32.AND P0, PT, R20, RZ, PT ;  /* 0x000000ff1400720c */ /* 0x001fe20003f05070 */
[----:B------:R-:W-:Y:S02]  /*0d30*/  IMAD.MOV.U32 R0, RZ, RZ, -0x1 ;  /* 0xffffffffff007424 */ /* 0x000fe400078e00ff */
[----:B------:R-:W-:Y:S01]  /*0d40*/  IMAD.IADD R3, R3, 0x1, R5 ;  /* 0x0000000103037824 */ /* 0x000fe200078e0205 */
[----:B------:R-:W-:Y:S02]  /*0d50*/  ISETP.NE.AND.EX P0, PT, R21, RZ, PT, P0 ;  /* 0x000000ff1500720c */ /* 0x000fe40003f05300 */
[----:B------:R-:W0:Y:S02]  /*0d60*/  LDC R13, c[0x0][0x600] ;  /* 0x00018000ff0d7b82 */ /* 0x000e240000000800 */
[----:B--2---:R-:W-:-:S02]  /*0d70*/  SHF.R.U64 R10, R2, R8, R3 ;  /* 0x00000008020a7219 */ /* 0x004fc40000001203 */
[----:B------:R-:W-:-:S04]  /*0d80*/  SHF.R.U32.HI R3, RZ, R8, R3 ;  /* 0x00000008ff037219 */ /* 0x000fc80000011603 */
[----:B-1----:R-:W1:Y:S01]  /*0d90*/  LDC R16, c[0x0][0x648] ;  /* 0x00019200ff107b82 */ /* 0x002e620000000800 */
[-CC-:B---3--:R-:W-:Y:S02]  /*0da0*/  SHF.R.U64 R24, R10, R12.reuse, R3.reuse ;  /* 0x0000000c0a187219 */ /* 0x188fe40000001203 */
[----:B------:R-:W-:Y:S01]  /*0db0*/  SHF.R.U32.HI R2, RZ, R12, R3 ;  /* 0x0000000cff027219 */ /* 0x000fe20000011603 */
[----:B------:R-:W-:-:S04]  /*0dc0*/  IMAD.MOV.U32 R12, RZ, RZ, 0x1 ;  /* 0x00000001ff0c7424 */ /* 0x000fc800078e00ff */
[----:B------:R-:W2:Y:S01]  /*0dd0*/  LDC R23, c[0x0][0x638] ;  /* 0x00018e00ff177b82 */ /* 0x000ea20000000800 */
[-CC-:B----4-:R-:W-:Y:S02]  /*0de0*/  SHF.R.U64 R14, R24, R15.reuse, R2.reuse ;  /* 0x0000000f180e7219 */ /* 0x190fe40000001202 */
[-C--:B------:R-:W-:Y:S02]  /*0df0*/  SHF.L.U32 R0, R0, R15.reuse, RZ ;  /* 0x0000000f00007219 */ /* 0x080fe400000006ff */
[----:B------:R-:W-:Y:S01]  /*0e00*/  SHF.R.U32.HI R3, RZ, R15, R2 ;  /* 0x0000000fff037219 */ /* 0x000fe20000011602 */
[----:B------:R-:W-:Y:S01]  /*0e10*/  IMAD.MOV.U32 R2, RZ, RZ, R14 ;  /* 0x000000ffff027224 */ /* 0x000fe200078e000e */
[----:B------:R-:W-:Y:S01]  /*0e20*/  LOP3.LUT R7, RZ, R0, RZ, 0x33, !PT ;  /* 0x00000000ff077212 */ /* 0x000fe200078e33ff */
[----:B------:R-:W3:Y:S01]  /*0e30*/  LDC R22, c[0x0][0x610] ;  /* 0x00018400ff167b82 */ /* 0x000ee20000000800 */
[----:B------:R-:W-:Y:S05]  /*0e40*/  @!P0 BRA `(.L_x_11) ;  /* 0x0000000000288947 */ /* 0x000fea0003800000 */
[----:B------:R-:W4:Y:S02]  /*0e50*/  LDC R9, c[0x0][0x64c] ;  /* 0x00019300ff097b82 */ /* 0x000f240000000800 */
[----:B----4-:R-:W-:-:S05]  /*0e60*/  IADD3 R9, P0, R14, R9, RZ ;  /* 0x000000090e097210 */ /* 0x010fca0007f1e0ff */
        /* <DEDUP_REMOVED lines=8> */
.L_x_11:
[----:B-1----:R-:W-:Y:S01]  /*0ef0*/  SHF.R.U64 R2, R2, R16, R3 ;  /* 0x0000001002027219 */ /* 0x002fe20000001203 */
[----:B0-----:R-:W-:Y:S01]  /*0f00*/  VIADD R3, R13, 0xffffffff ;  /* 0xffffffff0d037836 */ /* 0x001fe20000000000 */
[----:B------:R-:W-:Y:S02]  /*0f10*/  SHF.L.U32 R0, R12, R15, RZ ;  /* 0x0000000f0c007219 */ /* 0x000fe400000006ff */
[----:B------:R-:W-:Y:S01]  /*0f20*/  LOP3.LUT R7, R24, R7, RZ, 0xc0, !PT ;  /* 0x0000000718077212 */ /* 0x000fe200078ec0ff */
[----:B------:R-:W-:Y:S01]  /*0f30*/  IMAD.MOV R4, RZ, RZ, -R2 ;  /* 0x000000ffff047224 */ /* 0x000fe200078e0a02 */
[----:B------:R-:W-:Y:S02]  /*0f40*/  SEL R6, R6, R25, !P1 ;  /* 0x0000001906067207 */ /* 0x000fe40004800000 */
[----:B------:R-:W-:Y:S01]  /*0f50*/  LOP3.LUT R3, R10, R3, RZ, 0xc0, !PT ;  /* 0x000000030a037212 */ /* 0x000fe200078ec0ff */
[----:B------:R-:W-:Y:S02]  /*0f60*/  IMAD R7, R0, R2, R7 ;  /* 0x0000000200077224 */ /* 0x000fe400078e0207 */
[----:B--2---:R-:W-:-:S02]  /*0f70*/  IMAD R0, R4, R23, R14 ;  /* 0x0000001704007224 */ /* 0x004fc400078e020e */
[----:B---3--:R-:W-:Y:S02]  /*0f80*/  IMAD R6, R7, R22, R6 ;  /* 0x0000001607067224 */ /* 0x008fe400078e0206 */
[----:B------:R-:W-:Y:S02]  /*0f90*/  IMAD.MOV.U32 R2, RZ, RZ, 0x1 ;  /* 0x00000001ff027424 */ /* 0x000fe400078e00ff */
[----:B------:R-:W-:-:S03]  /*0fa0*/  IMAD R3, R0, R13, R3 ;  /* 0x0000000d00037224 */ /* 0x000fc600078e0203 */
[----:B------:R-:W-:Y:S02]  /*0fb0*/  PRMT R0, R2, 0x7610, R0 ;  /* 0x0000761002007816 */ /* 0x000fe40000000000 */
[----:B------:R-:W-:Y:S02]  /*0fc0*/  SEL R23, R3, R6, !P1 ;  /* 0x0000000603177207 */ /* 0x000fe40004800000 */
[----:B------:R-:W-:-:S07]  /*0fd0*/  SEL R22, R6, R3, !P1 ;  /* 0x0000000306167207 */ /* 0x000fce0004800000 */
.L_x_9:
[----:B------:R-:W-:-:S08]  /*0fe0*/  NOP ;  /* 0x0000000000007918 */ /* 0x000fd00000000000 */
[----:B------:R-:W0:Y:S02]  /*0ff0*/  USETMAXREG.TRY_ALLOC.CTAPOOL UP0, 0xf0 ;  /* 0x000000f0000079c8 */ /* 0x000e240008000600 */
[----:B0-----:R-:W-:-:S13]  /*1000*/  PLOP3.LUT P0, PT, PT, PT, UP0, 0x80, 0x0 ;  /* 0x000000000000781c */ /* 0x001fda0003f0f008 */
[----:B------:R-:W-:Y:S05]  /*1010*/  @!P0 BRA `(.L_x_9) ;  /* 0xfffffffc00f08947 */ /* 0x000fea000383ffff */
[----:B------:R-:W-:Y:S01]  /*1020*/  ULDC.64 UR4, c[0x0][0x598] ;  /* 0x0001660000047ab9 */ /* 0x000fe20000000a00 */
[----:B------:R-:W-:Y:S01]  /*1030*/  ULDC.64 UR36, c[0x0][0x208] ;  /* 0x0000820000247ab9 */ /* 0x000fe20000000a00 */
[----:B------:R-:W-:-:S04]  /*1040*/  ISETP.NE.U32.AND P0, PT, RZ, UR4, PT ;  /* 0x00000004ff007c0c */ /* 0x000fc8000bf05070 */
[----:B------:R-:W-:-:S13]  /*1050*/  ISETP.NE.AND.EX P0, PT, RZ, UR5, PT, P0 ;  /* 0x00000005ff007c0c */ /* 0x000fda000bf05300 */
[----:B------:R-:W-:Y:S05]  /*1060*/  @!P0 BRA `(.L_x_12) ;  /* 0x00000000001c8947 */ /* 0x000fea0003800000 */
[----:B------:R-:W0:Y:S02]  /*1070*/  LDC.64 R2, c[0x0][0x598] ;  /* 0x00016600ff027b82 */ /* 0x000e240000000a00 */
[----:B0-----:R-:W2:Y:S02]  /*1080*/  LDG.E.64 R2, desc[UR36][R2.64] ;  /* 0x0000002402027981 */ /* 0x001ea4000c1e1b00 */
[----:B--2---:R-:W-:-:S04]  /*1090*/  ISETP.NE.U32.AND P0, PT, R2, RZ, PT ;  /* 0x000000ff0200720c */ /* 0x004fc80003f05070 */
[----:B------:R-:W-:-:S13]  /*10a0*/  ISETP.NE.AND.EX P0, PT, R3, RZ, PT, P0 ;  /* 0x000000ff0300720c */ /* 0x000fda0003f05300 */
[----:B------:R-:W-:Y:S05]  /*10b0*/  @!P0 BRA `(.L_x_12) ;  /* 0x0000000000088947 */ /* 0x000fea0003800000 */
[----:B------:R0:W5:Y:S01]  /*10c0*/  LD.E R2, desc[UR36][R2.64] ;  /* 0x0000002402027980 */ /* 0x000162000c101900 */
[----:B------:R-:W-:Y:S05]  /*10d0*/  BRA `(.L_x_13) ;  /* 0x0000000000247947 */ /* 0x000fea0003800000 */
.L_x_12:
[----:B------:R-:W-:Y:S02]  /*10e0*/  ULDC.64 UR4, c[0x0][0x588] ;  /* 0x0001620000047ab9 */ /* 0x000fe40000000a00 */
[----:B------:R-:W-:-:S04]  /*10f0*/  ISETP.NE.U32.AND P0, PT, RZ, UR4, PT ;  /* 0x00000004ff007c0c */ /* 0x000fc8000bf05070 */
[----:B------:R-:W-:-:S13]  /*1100*/  ISETP.NE.AND.EX P0, PT, RZ, UR5, PT, P0 ;  /* 0x00000005ff007c0c */ /* 0x000fda000bf05300 */
[----:B------:R-:W-:Y:S05]  /*1110*/  @!P0 BRA `(.L_x_14) ;  /* 0x00000000000c8947 */ /* 0x000fea0003800000 */
[----:B------:R-:W0:Y:S02]  /*1120*/  LDC.64 R2, c[0x0][0x588] ;  /* 0x00016200ff027b82 */ /* 0x000e240000000a00 */
[----:B0-----:R2:W5:Y:S01]  /*1130*/  LDG.E R2, desc[UR36][R2.64] ;  /* 0x0000002402027981 */ /* 0x001562000c1e1900 */
[----:B------:R-:W-:Y:S05]  /*1140*/  BRA `(.L_x_13) ;  /* 0x0000000000087947 */ /* 0x000fea0003800000 */
.L_x_14:
[----:B------:R-:W-:Y:S02]  /*1150*/  ULDC UR4, c[0x0][0x580] ;  /* 0x0001600000047ab9 */ /* 0x000fe40000000800 */
[----:B------:R-:W-:-:S07]  /*1160*/  IMAD.U32 R2, RZ, RZ, UR4 ;  /* 0x00000004ff027e24 */ /* 0x000fce000f8e00ff */
.L_x_13:
[----:B------:R-:W-:Y:S02]  /*1170*/  ULDC.64 UR4, c[0x0][0x5a0] ;  /* 0x0001680000047ab9 */ /* 0x000fe40000000a00 */
[----:B------:R-:W-:-:S04]  /*1180*/  ISETP.NE.U32.AND P0, PT, RZ, UR4, PT ;  /* 0x00000004ff007c0c */ /* 0x000fc8000bf05070 */
[----:B------:R-:W-:-:S13]  /*1190*/  ISETP.NE.AND.EX P0, PT, RZ, UR5, PT, P0 ;  /* 0x00000005ff007c0c */ /* 0x000fda000bf05300 */
[----:B------:R-:W-:Y:S05]  /*11a0*/  @!P0 BRA `(.L_x_15) ;  /* 0x00000000001c8947 */ /* 0x000fea0003800000 */
[----:B------:R-:W3:Y:S02]  /*11b0*/  LDC.64 R4, c[0x0][0x5a0] ;  /* 0x00016800ff047b82 */ /* 0x000ee40000000a00 */
[----:B---3--:R-:W3:Y:S02]  /*11c0*/  LDG.E.64 R4, desc[UR36][R4.64] ;  /* 0x0000002404047981 */ /* 0x008ee4000c1e1b00 */
[----:B---3--:R-:W-:-:S04]  /*11d0*/  ISETP.NE.U32.AND P0, PT, R4, RZ, PT ;  /* 0x000000ff0400720c */ /* 0x008fc80003f05070 */
[----:B------:R-:W-:-:S13]  /*11e0*/  ISETP.NE.AND.EX P0, PT, R5, RZ, PT, P0 ;  /* 0x000000ff0500720c */ /* 0x000fda0003f05300 */
[----:B------:R-:W-:Y:S05]  /*11f0*/  @!P0 BRA `(.L_x_15) ;  /* 0x0000000000088947 */ /* 0x000fea0003800000 */
[----:B-1----:R1:W5:Y:S01]  /*1200*/  LD.E R16, desc[UR36][R4.64] ;  /* 0x0000002404107980 */ /* 0x002362000c101900 */
[----:B------:R-:W-:Y:S05]  /*1210*/  BRA `(.L_x_16) ;  /* 0x0000000000247947 */ /* 0x000fea0003800000 */
.L_x_15:
[----:B------:R-:W-:Y:S02]  /*1220*/  ULDC.64 UR4, c[0x0][0x590] ;  /* 0x0001640000047ab9 */ /* 0x000fe40000000a00 */
[----:B------:R-:W-:-:S04]  /*1230*/  ISETP.NE.U32.AND P0, PT, RZ, UR4, PT ;  /* 0x00000004ff007c0c */ /* 0x000fc8000bf05070 */
[----:B------:R-:W-:-:S13]  /*1240*/  ISETP.NE.AND.EX P0, PT, RZ, UR5, PT, P0 ;  /* 0x00000005ff007c0c */ /* 0x000fda000bf05300 */
[----:B------:R-:W-:Y:S05]  /*1250*/  @!P0 BRA `(.L_x_17) ;  /* 0x00000000000c8947 */ /* 0x000fea0003800000 */
[----:B------:R-:W1:Y:S02]  /*1260*/  LDC.64 R4, c[0x0][0x590] ;  /* 0x00016400ff047b82 */ /* 0x000e640000000a00 */
[----:B-1----:R3:W5:Y:S01]  /*1270*/  LDG.E R16, desc[UR36][R4.64] ;  /* 0x0000002404107981 */ /* 0x002762000c1e1900 */
[----:B------:R-:W-:Y:S05]  /*1280*/  BRA `(.L_x_16) ;  /* 0x0000000000087947 */ /* 0x000fea0003800000 */
.L_x_17:
[----:B------:R-:W-:Y:S02]  /*1290*/  ULDC UR4, c[0x0][0x584] ;  /* 0x0001610000047ab9 */ /* 0x000fe40000000800 */
[----:B-1----:R-:W-:-:S07]  /*12a0*/  IMAD.U32 R16, RZ, RZ, UR4 ;  /* 0x00000004ff107e24 */ /* 0x002fce000f8e00ff */
.L_x_16:
[----:B------:R-:W-:-:S13]  /*12b0*/  LOP3.LUT P0, RZ, R0, 0xff, RZ, 0xc0, !PT ;  /* 0x000000ff00ff7812 */ /* 0x000fda000780c0ff */
[----:B------:R-:W-:Y:S05]  /*12c0*/  @!P0 EXIT ;  /* 0x000000000000894d */ /* 0x000fea0003800000 */
[----:B------:R-:W-:Y:S01]  /*12d0*/  ULDC UR4, c[0x0][0x28c] ;  /* 0x0000a30000047ab9 */ /* 0x000fe20000000800 */
[----:B------:R-:W-:Y:S01]  /*12e0*/  UMOV UR38, URZ ;  /* 0x0000003f00267c82 */ /* 0x000fe20008000000 */
[----:B------:R-:W-:Y:S01]  /*12f0*/  UIADD3 UR4, UR4, 0xf, URZ ;  /* 0x0000000f04047890 */ /* 0x000fe2000fffe03f */
[----:B------:R-:W-:-:S03]  /*1300*/  UMOV UR39, URZ ;  /* 0x0000003f00277c82 */ /* 0x000fc60008000000 */
[----:B------:R-:W-:-:S04]  /*1310*/  USHF.R.S32.HI UR5, URZ, 0x1f, UR4 ;  /* 0x0000001f3f057899 */ /* 0x000fc80008011404 */
[----:B------:R-:W-:-:S04]  /*1320*/  ULEA.HI UR5, UR5, UR4, URZ, 0x4 ;  /* 0x0000000405057291 */ /* 0x000fc8000f8f203f */
[----:B------:R-:W-:-:S12]  /*1330*/  USHF.R.S32.HI UR40, URZ, 0x4, UR5 ;  /* 0x000000043f287899 */ /* 0x000fd80008011405 */
.L_x_547:
[----:B------:R-:W4:Y:S01]  /*1340*/  S2R R0, SR_TID.X ;  /* 0x0000000000007919 */ /* 0x000f220000002100 */
[----:B0-----:R-:W0:Y:S01]  /*1350*/  S2UR UR6, SR_CgaCtaId ;  /* 0x00000000000679c3 */ /* 0x001e220000008800 */
[----:B------:R-:W-:Y:S02]  /*1360*/  UMOV UR41, 0x400 ;  /* 0x0000040000297882 */ /* 0x000fe40000000000 */
[----:B0-----:R-:W-:Y:S01]  /*1370*/  ULEA UR41, UR6, UR41, 0x18 ;  /* 0x0000002906297291 */ /* 0x001fe2000f8ec03f */
[----:B----4-:R-:W-:-:S04]  /*1380*/  LOP3.LUT R0, R0, 0x80, RZ, 0xc0, !PT ;  /* 0x0000008000007812 */ /* 0x010fc800078ec0ff */
[----:B------:R-:W-:-:S06]  /*1390*/  SHF.R.U32.HI R0, RZ, 0x7, R0 ;  /* 0x00000007ff007819 */ /* 0x000fcc0000011600 */
[----:B------:R-:W0:Y:S02]  /*13a0*/  SHFL.IDX PT, R0, R0, RZ, 0x1f ;  /* 0x00001fff00007589 */ /* 0x000e2400000e0000 */
[----:B0-----:R-:W-:-:S13]  /*13b0*/  R2UR UR4, R0 ;  /* 0x00000000000472ca */ /* 0x001fda00000e0000 */
[----:B------:R-:W-:-:S04]  /*13c0*/  ULEA.HI UR5, UR4, UR4, URZ, 0x1 ;  /* 0x0000000404057291 */ /* 0x000fc8000f8f083f */
[----:B------:R-:W-:-:S04]  /*13d0*/  ULOP3.LUT UR5, UR5, 0x1ffffe, URZ, 0xc0, !UPT ;  /* 0x001ffffe05057892 */ /* 0x000fc8000f8ec03f */
[----:B------:R-:W-:-:S03]  /*13e0*/  UIADD3 UR5, UR4, -UR5, URZ ;  /* 0x8000000504057290 */ /* 0x000fc6000fffe03f */
[----:B------:R-:W-:Y:S01]  /*13f0*/  ULDC UR4, c[0x0][0x28c] ;  /* 0x0000a30000047ab9 */ /* 0x000fe20000000800 */
[----:B------:R-:W-:Y:S01]  /*1400*/  ULEA UR5, UR5, UR41, 0xb ;  /* 0x0000002905057291 */ /* 0x000fe2000f8e583f */
[----:B------:R-:W-:-:S03]  /*1410*/  ISETP.LT.AND P0, PT, RZ, UR4, PT ;  /* 0x00000004ff007c0c */ /* 0x000fc6000bf01270 */
[----:B------:R-:W-:-:S04]  /*1420*/  UIADD3 UR5, UR5, 0x180, URZ ;  /* 0x0000018005057890 */ /* 0x000fc8000fffe03f */
[----:B------:R-:W-:-:S04]  /*1430*/  USHF.R.U32.HI UR5, URZ, 0x4, UR5 ;  /* 0x000000043f057899 */ /* 0x000fc80008011605 */
[----:B------:R-:W-:Y:S02]  /*1440*/  ULOP3.LUT UR42, UR5, 0x3fff, URZ, 0xc0, !UPT ;  /* 0x00003fff052a7892 */ /* 0x000fe4000f8ec03f */
[----:B-1-3--:R-:W-:Y:S10]  /*1450*/  @P0 BRA `(.L_x_18) ;  /* 0x0000000000400947 */ /* 0x00aff40003800000 */
[----:B------:R-:W-:Y:S01]  /*1460*/  MOV R0, 0x0 ;  /* 0x0000000000007802 */ /* 0x000fe20000000f00 */
[----:B------:R-:W-:Y:S01]  /*1470*/  ULDC.64 UR4, c[0x4][0x68] ;  /* 0x01001a0000047ab9 */ /* 0x000fe20000000a00 */
[----:B------:R-:W-:Y:S01]  /*1480*/  ULDC.64 UR6, c[0x4][0x8] ;  /* 0x0100020000067ab9 */ /* 0x000fe20000000a00 */
[----:B-1-3--:R-:W-:Y:S01]  /*1490*/  IMAD.U32 R4, RZ, RZ, UR4 ;  /* 0x00000004ff047e24 */ /* 0x00afe2000f8e00ff */
[----:B------:R0:W1:Y:S01]  /*14a0*/  LDC.64 R14, c[0x4][R0] ;  /* 0x01000000000e7b82 */ /* 0x0000620000000a00 */
[----:B------:R-:W-:Y:S01]  /*14b0*/  IMAD.U32 R5, RZ, RZ, UR5 ;  /* 0x00000005ff057e24 */ /* 0x000fe2000f8e00ff */
[----:B------:R-:W-:Y:S01]  /*14c0*/  ULDC.64 UR4, c[0x4][0x70] ;  /* 0x01001c0000047ab9 */ /* 0x000fe20000000a00 */
[----:B------:R-:W-:Y:S02]  /*14d0*/  IMAD.U32 R10, RZ, RZ, UR6 ;  /* 0x00000006ff0a7e24 */ /* 0x000fe4000f8e00ff */
[----:B------:R-:W-:Y:S02]  /*14e0*/  IMAD.U32 R6, RZ, RZ, UR4 ;  /* 0x00000004ff067e24 */ /* 0x000fe4000f8e00ff */
[----:B------:R-:W-:-:S02]  /*14f0*/  IMAD.U32 R7, RZ, RZ, UR5 ;  /* 0x00000005ff077e24 */ /* 0x000fc4000f8e00ff */
[----:B------:R-:W-:Y:S02]  /*1500*/  IMAD.U32 R11, RZ, RZ, UR7 ;  /* 0x00000007ff0b7e24 */ /* 0x000fe4000f8e00ff */
[----:B------:R-:W-:Y:S02]  /*1510*/  IMAD.MOV.U32 R8, RZ, RZ, 0x1e1 ;  /* 0x000001e1ff087424 */ /* 0x000fe400078e00ff */
[----:B------:R-:W-:Y:S02]  /*1520*/  IMAD.MOV.U32 R12, RZ, RZ, 0x1 ;  /* 0x00000001ff0c7424 */ /* 0x000fe400078e00ff */
[----:B0-----:R-:W-:-:S07]  /*1530*/  IMAD.MOV.U32 R13, RZ, RZ, RZ ;  /* 0x000000ffff0d7224 */ /* 0x001fce00078e00ff */
[----:B------:R-:W-:-:S07]  /*1540*/  LEPC R20, `(.L_x_18) ;  /* 0x000000001014794e */ /* 0x000fce0000000000 */
[----:B-12--5:R-:W-:Y:S05]  /*1550*/  CALL.ABS.NOINC R14 ;  /* 0x000000000e007343 */ /* 0x026fea0003c00000 */
.L_x_18:
[----:B------:R-:W-:-:S04]  /*1560*/  LOP3.LUT R0, R19, 0x1, RZ, 0xfc, !PT ;  /* 0x0000000113007812 */ /* 0x000fc800078efcff */
[----:B------:R-:W-:-:S13]  /*1570*/  ISETP.NE.AND P0, PT, R0, 0x3, PT ;  /* 0x000000030000780c */ /* 0x000fda0003f05270 */
[----:B------:R-:W-:Y:S05]  /*1580*/  @!P0 BRA `(.L_x_19) ;  /* 0x0000000000048947 */ /* 0x000fea0003800000 */
[----:B------:R-:W-:Y:S01]  /*1590*/  BPT.TRAP 0x1 ;  /* 0x000000040000795c */ /* 0x000fe20000300000 */
.L_x_19:
[----:B--2---:R-:W-:Y:S02]  /*15a0*/  IMAD.U32 R3, RZ, RZ, UR39 ;  /* 0x00000027ff037e24 */ /* 0x004fe4000f8e00ff */
[----:B------:R-:W-:-:S03]  /*15b0*/  IMAD.U32 R0, RZ, RZ, UR38 ;  /* 0x00000026ff007e24 */ /* 0x000fc6000f8e00ff */
[----:B------:R-:W-:Y:S02]  /*15c0*/  LEA R3, R3, UR41, 0x3 ;  /* 0x0000002903037c11 */ /* 0x000fe4000f8e18ff */
[----:B------:R-:W-:-:S04]  /*15d0*/  SHF.L.U32 R0, R0, 0x1f, RZ ;  /* 0x0000001f00007819 */ /* 0x000fc800000006ff */
[----:B------:R0:W2:Y:S01]  /*15e0*/  SYNCS.PHASECHK.TRANS64.TRYWAIT P1, [R3+URZ], R0 ;  /* 0x00000000030075a7 */ /* 0x0000a2000802017f */
[----:B------:R-:W-:Y:S05]  /*15f0*/  @!P0 BRA `(.L_x_20) ;  /* 0x0000000000048947 */ /* 0x000fea0003800000 */
[----:B------:R-:W-:Y:S01]  /*1600*/  BPT.TRAP 0x1 ;  /* 0x000000040000795c */ /* 0x000fe20000300000 */
.L_x_20:
[----:B--2---:R-:W-:Y:S05]  /*1610*/  @P1 BRA `(.L_x_21) ;  /* 0x0000000000081947 */ /* 0x004fea0003800000 */
[----:B------:R-:W2:Y:S02]  /*1620*/  SYNCS.PHASECHK.TRANS64.TRYWAIT P1, [R3+URZ], R0 ;  /* 0x00000000030075a7 */ /* 0x000ea4000802017f */
[----:B--2---:R-:W-:Y:S05]  /*1630*/  @!P1 BRA `(.L_x_22) ;  /* 0x0000013c00949947 */ /* 0x004fea0003800000 */
.L_x_21:
[----:B------:R-:W-:-:S04]  /*1640*/  UISETP.LT.AND UP0, UPT, UR40, 0x1, UPT ;  /* 0x000000012800788c */ /* 0x000fc8000bf01270 */
[----:B------:R-:W-:-:S06]  /*1650*/  USEL UR4, UR40, 0x1, UP0 ;  /* 0x0000000128047887 */ /* 0x000fcc0008000000 */
[----:B------:R-:W-:Y:S01]  /*1660*/  IMAD.U32 R6, RZ, RZ, UR4 ;  /* 0x00000004ff067e24 */ /* 0x000fe2000f8e00ff */
[----:B------:R-:W-:Y:S05]  /*1670*/  WARPSYNC.ALL ;  /* 0x0000000000007948 */ /* 0x000fea0003800000 */
[----:B------:R-:W-:-:S04]  /*1680*/  IADD3 R6, -R6, UR40, RZ ;  /* 0x0000002806067c10 */ /* 0x000fc8000fffe1ff */
[----:B------:R-:W-:Y:S01]  /*1690*/  ISETP.GE.AND P1, PT, R6, 0x1, PT ;  /* 0x000000010600780c */ /* 0x000fe20003f26270 */
[----:B------:R-:W-:Y:S01]  /*16a0*/  UIADD3 UR4, UR41, 0xb180, URZ ;  /* 0x0000b18029047890 */ /* 0x000fe2000fffe03f */
[----:B------:R-:W-:Y:S01]  /*16b0*/  WARPGROUP.ARRIVE ;  /* 0x00000000000079c5 */ /* 0x000fe20000000000 */
[----:B------:R-:W-:Y:S02]  /*16c0*/  ULOP3.LUT UR42, UR42, 0x10000, URZ, 0xfc, !UPT ;  /* 0x000100002a2a7892 */ /* 0x000fe4000f8efc3f */
[----:B------:R-:W-:Y:S01]  /*16d0*/  USHF.R.U32.HI UR4, URZ, 0x4, UR4 ;  /* 0x000000043f047899 */ /* 0x000fe20008011604 */
[----:B------:R-:W-:Y:S01]  /*16e0*/  UMOV UR5, 0xc0000010 ;  /* 0xc000001000057882 */ /* 0x000fe20000000000 */
[----:B------:R-:W-:Y:S02]  /*16f0*/  UMOV UR7, 0xc0000010 ;  /* 0xc000001000077882 */ /* 0x000fe40000000000 */
[----:B------:R-:W-:-:S04]  /*1700*/  ULOP3.LUT UR4, UR4, 0x3fff, URZ, 0xc0, !UPT ;  /* 0x00003fff04047892 */ /* 0x000fc8000f8ec03f */
[----:B------:R-:W-:Y:S02]  /*1710*/  ULOP3.LUT UR9, UR4, 0x10000, URZ, 0xfc, !UPT ;  /* 0x0001000004097892 */ /* 0x000fe4000f8efc3f */
[----:B------:R-:W-:Y:S02]  /*1720*/  ULEA UR4, UR39, UR42, 0x8 ;  /* 0x0000002a27047291 */ /* 0x000fe4000f8e403f */
[----:B------:R-:W-:-:S09]  /*1730*/  ULEA UR6, UR39, UR9, 0xa ;  /* 0x0000000927067291 */ /* 0x000fd2000f8e503f */
[----:B------:R-:W-:Y:S01]  /*1740*/  HGMMA.64x256x16.F32 R24, gdesc[UR4], RZ, !UPT, gsb0 ;  /* 0x03e00000041879f0 */ /* 0x000fe2000c0008ff */
[----:B------:R-:W-:Y:S01]  /*1750*/  UIADD3 UR6, UR6, 0x200, URZ ;  /* 0x0000020006067890 */ /* 0x000fe2000fffe03f */
[----:B------:R-:W-:Y:S01]  /*1760*/  UMOV UR7, 0xc0000010 ;  /* 0xc000001000077882 */ /* 0x000fe20000000000 */
[----:B------:R-:W-:Y:S02]  /*1770*/  WARPGROUP.DEPBAR.LE gsb0, 0x0 ;  /* 0x00008000000079c5 */ /* 0x000fe40000010000 */
[----:B------:R-:W-:Y:S04]  /*1780*/  STL.64 [R1], R24 ;  /* 0x0000001801007387 */ /* 0x000fe80000100a00 */
[----:B------:R-:W-:Y:S04]  /*1790*/  STL.64 [R1+0x8], R26 ;  /* 0x0000081a01007387 */ /* 0x000fe80000100a00 */
        /* <DEDUP_REMOVED lines=61> */
[----:B------:R4:W-:Y:S02]  /*1b70*/  STL.64 [R1+0x1f8], R150 ;  /* 0x0001f89601007387 */ /* 0x0009e40000100a00 */
[----:B----4-:R-:W-:-:S06]  /*1b80*/  WARPGROUP.ARRIVE ;  /* 0x00000000000079c5 */ /* 0x010fcc0000000000 */
[----:B------:R-:W-:Y:S03]  /*1b90*/  HGMMA.64x256x16.F32 R24, gdesc[UR4], RZ, !UPT, gsb0 ;  /* 0x03e00000041879f0 */ /* 0x000fe6000c0008ff */
[----:B------:R-:W-:Y:S02]  /*1ba0*/  WARPGROUP.DEPBAR.LE gsb0, 0x0 ;  /* 0x00008000000079c5 */ /* 0x000fe40000010000 */
[----:B------:R-:W-:Y:S05]  /*1bb0*/  @!P1 BRA `(.L_x_23) ;  /* 0x0000000c00849947 */ /* 0x000fea0003800000 */
[----:B------:R-:W-:Y:S01]  /*1bc0*/  UIADD3 UR4, UR39, 0x1, URZ ;  /* 0x0000000127047890 */ /* 0x000fe2000fffe03f */
[----:B0-2---:R-:W-:Y:S02]  /*1bd0*/  IMAD.MOV.U32 R3, RZ, RZ, R6 ;  /* 0x000000ffff037224 */ /* 0x005fe400078e0006 */
[----:B------:R-:W-:Y:S01]  /*1be0*/  IMAD.U32 R0, RZ, RZ, UR39 ;  /* 0x00000027ff007e24 */ /* 0x000fe2000f8e00ff */
[----:B------:R-:W-:-:S04]  /*1bf0*/  UISETP.NE.AND UP0, UPT, UR4, 0xb, UPT ;  /* 0x0000000b0400788c */ /* 0x000fc8000bf05270 */
[----:B------:R-:W-:Y:S02]  /*1c00*/  USEL UR5, URZ, 0x1, UP0 ;  /* 0x000000013f057887 */ /* 0x000fe40008000000 */
[----:B------:R-:W-:Y:S02]  /*1c10*/  USEL UR8, UR4, URZ, UP0 ;  /* 0x0000003f04087287 */ /* 0x000fe40008000000 */
[----:B------:R-:W-:-:S06]  /*1c20*/  ULOP3.LUT UR5, UR38, UR5, URZ, 0x3c, !UPT ;  /* 0x0000000526057292 */ /* 0x000fcc000f8e3c3f */
[----:B-1-3--:R-:W-:-:S07]  /*1c30*/  IMAD.U32 R4, RZ, RZ, UR5 ;  /* 0x00000005ff047e24 */ /* 0x00afce000f8e00ff */
.L_x_30:
[----:B-----5:R-:W-:Y:S05]  /*1c40*/  @!P0 BRA `(.L_x_24) ;  /* 0x0000000000048947 */ /* 0x020fea0003800000 */
[----:B------:R-:W-:Y:S01]  /*1c50*/  BPT.TRAP 0x1 ;  /* 0x000000040000795c */ /* 0x000fe20000300000 */
.L_x_24:
[----:B------:R-:W-:Y:S01]  /*1c60*/  ULEA UR4, UR8, UR41, 0x3 ;  /* 0x0000002908047291 */ /* 0x000fe2000f8e183f */
[----:B------:R-:W-:-:S08]  /*1c70*/  SHF.L.U32 R5, R4, 0x1f, RZ ;  /* 0x0000001f04057819 */ /* 0x000fd000000006ff */
[----:B------:R0:W1:Y:S01]  /*1c80*/  SYNCS.PHASECHK.TRANS64.TRYWAIT P1, [UR4], R5 ;  /* 0x00000005ff0075a7 */ /* 0x0000620008020144 */
[----:B------:R-:W-:Y:S05]  /*1c90*/  @!P0 BRA `(.L_x_25) ;  /* 0x0000000000048947 */ /* 0x000fea0003800000 */
[----:B------:R-:W-:Y:S01]  /*1ca0*/  BPT.TRAP 0x1 ;  /* 0x000000040000795c */ /* 0x000fe20000300000 */
.L_x_25:
[----:B-1----:R-:W-:Y:S05]  /*1cb0*/  @P1 BRA `(.L_x_26) ;  /* 0x0000000000081947 */ /* 0x002fea0003800000 */
[----:B------:R-:W1:Y:S02]  /*1cc0*/  SYNCS.PHASECHK.TRANS64.TRYWAIT P1, [UR4], R5 ;  /* 0x00000005ff0075a7 */ /* 0x000e640008020144 */
[----:B-1----:R-:W-:Y:S05]  /*1cd0*/  @!P1 BRA `(.L_x_27) ;  /* 0x0000013800009947 */ /* 0x002fea0003800000 */
.L_x_26:
[----:B------:R-:W-:Y:S04]  /*1ce0*/  STL [R1+0x2c0], R157 ;  /* 0x0002c09d01007387 */ /* 0x000fe80000100800 */
        /* <DEDUP_REMOVED lines=21> */
[----:B------:R2:W-:Y:S04]  /*1e40*/  STL.64 [R1+0x210], R108 ;  /* 0x0002106c01007387 */ /* 0x0005e80000100a00 */
[----:B--2---:R-:W2:Y:S04]  /*1e50*/  LDL.LU.64 R108, [R1] ;  /* 0x00000000016c7983 */ /* 0x004ea80000300a00 */
[----:B------:R-:W2:Y:S04]  /*1e60*/  LDL.LU.64 R110, [R1+0x8] ;  /* 0x00000800016e7983 */ /* 0x000ea80000300a00 */
        /* <DEDUP_REMOVED lines=61> */
[----:B------:R-:W2:Y:S01]  /*2240*/  LDL.LU.64 R234, [R1+0x1f8] ;  /* 0x0001f80001ea7983 */ /* 0x000ea20000300a00 */
[----:B------:R-:W-:-:S02]  /*2250*/  ULEA UR4, UR8, UR42, 0x8 ;  /* 0x0000002a08047291 */ /* 0x000fc4000f8e403f */
[----:B------:R-:W-:Y:S01]  /*2260*/  ULEA UR6, UR8, UR9, 0xa ;  /* 0x0000000908067291 */ /* 0x000fe2000f8e503f */
[----:B------:R-:W-:Y:S01]  /*2270*/  UMOV UR5, 0xc0000010 ;  /* 0xc000001000057882 */ /* 0x000fe20000000000 */
[----:B------:R-:W-:Y:S01]  /*2280*/  UMOV UR7, 0xc0000010 ;  /* 0xc000001000077882 */ /* 0x000fe20000000000 */
[----:B--2---:R-:W-:-:S06]  /*2290*/  WARPGROUP.ARRIVE ;  /* 0x00000000000079c5 */ /* 0x004fcc0000000000 */
[----:B------:R-:W-:Y:S03]  /*22a0*/  HGMMA.64x256x16.F32 R108, gdesc[UR4], R108, gsb0 ;  /* 0x03e00000046c79f0 */ /* 0x000fe6000800086c */
        /* <DEDUP_REMOVED lines=65> */
[----:B--2---:R3:W5:Y:S04]  /*26c0*/  LDL.LU R157, [R1+0x2c0] ;  /* 0x0002c000019d7983 */ /* 0x0047680000300800 */
        /* <DEDUP_REMOVED lines=22> */
[----:B------:R-:W-:Y:S01]  /*2830*/  UIADD3 UR6, UR6, 0x200, URZ ;  /* 0x0000020006067890 */ /* 0x000fe2000fffe03f */
[----:B------:R-:W-:Y:S01]  /*2840*/  UMOV UR7, 0xc0000010 ;  /* 0xc000001000077882 */ /* 0x000fe20000000000 */
[----:B--2---:R-:W-:-:S07]  /*2850*/  WARPGROUP.ARRIVE ;  /* 0x00000000000079c5 */ /* 0x004fce0000000000 */
[----:B------:R-:W-:Y:S03]  /*2860*/  HGMMA.64x256x16.F32 R24, gdesc[UR4], R24, gsb0 ;  /* 0x03e00000041879f0 */ /* 0x000fe60008000818 */
[----:B------:R-:W-:Y:S02]  /*2870*/  WARPGROUP.DEPBAR.LE gsb0, 0x0 ;  /* 0x00008000000079c5 */ /* 0x000fe40000010000 */
[----:B---3--:R-:W-:Y:S05]  /*2880*/  @!P0 BRA `(.L_x_28) ;  /* 0x0000000000048947 */ /* 0x008fea0003800000 */
[----:B------:R-:W-:Y:S01]  /*2890*/  BPT.TRAP 0x1 ;  /* 0x000000040000795c */ /* 0x000fe20000300000 */
.L_x_28:
[----:B------:R-:W-:-:S13]  /*28a0*/  ISETP.NE.AND P1, PT, R17, RZ, PT ;  /* 0x000000ff1100720c */ /* 0x000fda0003f25270 */
[----:B01----:R-:W-:-:S05]  /*28b0*/  @P1 LEA R5, R0, UR41, 0x3 ;  /* 0x0000002900051c11 */ /* 0x003fca000f8e18ff */
[----:B------:R-:W-:-:S05]  /*28c0*/  @P1 VIADD R5, R5, 0x58 ;  /* 0x0000005805051836 */ /* 0x000fca0000000000 */
[----:B------:R-:W-:-:S04]  /*28d0*/  @P1 PRMT R5, R18, 0x654, R5 ;  /* 0x0000065412051816 */ /* 0x000fc80000000005 */
[----:B------:R0:W-:Y:S01]  /*28e0*/  @P1 SYNCS.ARRIVE.TRANS64.RED.A1T0 RZ, [R5+URZ], RZ ;  /* 0x000000ff05ff19a7 */ /* 0x0001e2000810043f */
[----:B------:R-:W-:-:S13]  /*28f0*/  ISETP.GT.U32.AND P1, PT, R19, 0x1, PT ;  /* 0x000000011300780c */ /* 0x000fda0003f24070 */
[----:B0-----:R-:W-:Y:S05]  /*2900*/  @P1 BRA `(.L_x_29) ;  /* 0x0000000000041947 */ /* 0x001fea0003800000 */
[----:B------:R-:W-:Y:S01]  /*2910*/  BPT.TRAP 0x1 ;  /* 0x000000040000795c */ /* 0x000fe20000300000 */
.L_x_29:
[----:B------:R-:W-:Y:S01]  /*2920*/  UIADD3 UR8, UR8, 0x1, URZ ;  /* 0x0000000108087890 */ /* 0x000fe2000fffe03f */
[C---:B------:R-:W-:Y:S01]  /*2930*/  ISETP.GT.AND P2, PT, R3.reuse, 0x1, PT ;  /* 0x000000010300780c */ /* 0x040fe20003f44270 */
[----:B------:R-:W-:Y:S02]  /*2940*/  VIADD R0, R0, 0x1 ;  /* 0x0000000100007836 */ /* 0x000fe40000000000 */
[----:B------:R-:W-:Y:S01]  /*2950*/  UISETP.NE.AND UP0, UPT, UR8, 0xb, UPT ;  /* 0x0000000b0800788c */ /* 0x000fe2000bf05270 */
[----:B------:R-:W-:Y:S02]  /*2960*/  VIADD R3, R3, 0xffffffff ;  /* 0xffffffff03037836 */ /* 0x000fe40000000000 */
[C---:B------:R-:W-:Y:S01]  /*2970*/  ISETP.NE.AND P1, PT, R0.reuse, 0xb, PT ;  /* 0x0000000b0000780c */ /* 0x040fe20003f25270 */
[----:B------:R-:W-:Y:S02]  /*2980*/  USEL UR4, URZ, 0x1, UP0 ;  /* 0x000000013f047887 */ /* 0x000fe40008000000 */
[----:B------:R-:W-:Y:S01]  /*2990*/  USEL UR8, UR8, URZ, UP0 ;  /* 0x0000003f08087287 */ /* 0x000fe20008000000 */
[----:B------:R-:W-:-:S03]  /*29a0*/  SEL R0, R0, RZ, P1 ;  /* 0x000000ff00007207 */ /* 0x000fc60000800000 */
[----:B------:R-:W-:Y:S01]  /*29b0*/  LOP3.LUT R4, R4, UR4, RZ, 0x3c, !PT ;  /* 0x0000000404047c12 */ /* 0x000fe2000f8e3cff */
[----:B------:R-:W-:Y:S07]  /*29c0*/  @P2 BRA `(.L_x_30) ;  /* 0xfffffff0009c2947 */ /* 0x000fee000383ffff */
.L_x_23:
[----:B0-2---:R-:W0:Y:S02]  /*29d0*/  LDC R0, c[0x0][0x28c] ;  /* 0x0000a300ff007b82 */ /* 0x005e240000000800 */
[----:B0-----:R-:W-:-:S13]  /*29e0*/  ISETP.GE.AND P1, PT, R0, 0x1, PT ;  /* 0x000000010000780c */ /* 0x001fda0003f26270 */
[----:B------:R-:W-:Y:S05]  /*29f0*/  @!P1 BRA `(.L_x_31) ;  /* 0x0000000000389947 */ /* 0x000fea0003800000 */
[----:B------:R-:W-:Y:S05]  /*2a00*/  @!P0 BRA `(.L_x_32) ;  /* 0x0000000000048947 */ /* 0x000fea0003800000 */
[----:B------:R-:W-:Y:S01]  /*2a10*/  BPT.TRAP 0x1 ;  /* 0x000000040000795c */ /* 0x000fe20000300000 */
.L_x_32:
[----:B------:R-:W-:-:S13]  /*2a20*/  ISETP.NE.AND P0, PT, R17, RZ, PT ;  /* 0x000000ff1100720c */ /* 0x000fda0003f05270 */
[----:B------:R-:W-:-:S04]  /*2a30*/  @P0 VIADD R6, R6, UR39 ;  /* 0x0000002706060c36 */ /* 0x000fc80008000000 */
[----:B-1-3--:R-:W-:-:S05]  /*2a40*/  @P0 IMAD.WIDE.U32 R4, R6, -0x45d1745d, RZ ;  /* 0xba2e8ba306040825 */ /* 0x00afca00078e00ff */
[----:B------:R-:W-:-:S05]  /*2a50*/  @P0 SHF.R.U32.HI R0, RZ, 0x3, R5 ;  /* 0x00000003ff000819 */ /* 0x000fca0000011605 */
[----:B------:R-:W-:-:S05]  /*2a60*/  @P0 IMAD R0, R0, -0xb, R6 ;  /* 0xfffffff500000824 */ /* 0x000fca00078e0206 */
[----:B------:R-:W-:-:S05]  /*2a70*/  @P0 LEA R0, R0, UR41, 0x3 ;  /* 0x0000002900000c11 */ /* 0x000fca000f8e18ff */
[----:B------:R-:W-:-:S05]  /*2a80*/  @P0 VIADD R0, R0, 0x58 ;  /* 0x0000005800000836 */ /* 0x000fca0000000000 */
[----:B------:R-:W-:-:S04]  /*2a90*/  @P0 PRMT R0, R18, 0x654, R0 ;  /* 0x0000065412000816 */ /* 0x000fc80000000000 */
[----:B------:R0:W-:Y:S01]  /*2aa0*/  @P0 SYNCS.ARRIVE.TRANS64.RED.A1T0 RZ, [R0+URZ], RZ ;  /* 0x000000ff00ff09a7 */ /* 0x0001e2000810043f */
[----:B------:R-:W-:-:S13]  /*2ab0*/  ISETP.GT.U32.AND P0, PT, R19, 0x1, PT ;  /* 0x000000011300780c */ /* 0x000fda0003f04070 */
[----:B0-----:R-:W-:Y:S05]  /*2ac0*/  @P0 BRA `(.L_x_31) ;  /* 0x0000000000040947 */ /* 0x001fea0003800000 */
[----:B------:R-:W-:Y:S01]  /*2ad0*/  BPT.TRAP 0x1 ;  /* 0x000000040000795c */ /* 0x000fe20000300000 */
.L_x_31:
[----:B------:R-:W1:Y:S01]  /*2ae0*/  S2R R7, SR_TID.X ;  /* 0x0000000000077919 */ /* 0x000e620000002100 */
[----:B------:R-:W0:Y:S01]  /*2af0*/  LDC R6, c[0x0][0x288] ;  /* 0x0000a200ff067b82 */ /* 0x000e220000000800 */
[----:B------:R-:W-:Y:S01]  /*2b00*/  IMAD.SHL.U32 R8, R23, 0x200, RZ ;  /* 0x0000020017087824 */ /* 0x000fe200078e00ff */
[----:B------:R-:W-:Y:S01]  /*2b10*/  ULDC UR4, c[0x0][0x284] ;  /* 0x0000a10000047ab9 */ /* 0x000fe20000000800 */
[----:B-----5:R-:W-:Y:S01]  /*2b20*/  SHF.R.S32.HI R14, RZ, 0x1f, R157 ;  /* 0x0000001fff0e7819 */ /* 0x020fe2000001149d */
[----:B------:R-:W-:Y:S01]  /*2b30*/  ULDC.64 UR8, c[0x0][0x5d0] ;  /* 0x0001740000087ab9 */ /* 0x000fe20000000a00 */
[----:B------:R-:W-:Y:S02]  /*2b40*/  UIADD3 UR39, UR40, UR39, URZ ;  /* 0x0000002728277290 */ /* 0x000fe4000fffe03f */
[----:B------:R-:W-:Y:S02]  /*2b50*/  UISETP.GE.U32.AND UP1, UPT, UR40, 0xb, UPT ;  /* 0x0000000b2800788c */ /* 0x000fe4000bf26070 */
[----:B------:R-:W-:-:S04]  /*2b60*/  UISETP.GT.U32.AND UP0, UPT, UR39, 0xa, UPT ;  /* 0x0000000a2700788c */ /* 0x000fc8000bf04070 */
[----:B------:R-:W-:-:S04]  /*2b70*/  UISETP.LT.U32.AND UP0, UPT, UR40, 0xb, UP0 ;  /* 0x0000000b2800788c */ /* 0x000fc80008701070 */
[----:B------:R-:W-:-:S04]  /*2b80*/  USEL UR6, URZ, 0x1, !UP0 ;  /* 0x000000013f067887 */ /* 0x000fc8000c000000 */
[----:B------:R-:W-:Y:S01]  /*2b90*/  ULOP3.LUT UR38, UR38, UR6, URZ, 0x3c, !UPT ;  /* 0x0000000626267292 */ /* 0x000fe2000f8e3c3f */
[----:B0-----:R-:W-:Y:S02]  /*2ba0*/  ISETP.GE.AND P0, PT, R8, R6, PT ;  /* 0x000000060800720c */ /* 0x001fe40003f06270 */
[--C-:B-1-3--:R-:W-:Y:S01]  /*2bb0*/  SHF.R.U32.HI R4, RZ, 0x2, R7.reuse ;  /* 0x00000002ff047819 */ /* 0x10afe20000011607 */
[C---:B------:R-:W-:Y:S01]  /*2bc0*/  IMAD.SHL.U32 R9, R7.reuse, 0x2, RZ ;  /* 0x0000000207097824 */ /* 0x040fe200078e00ff */
[----:B------:R-:W-:Y:S02]  /*2bd0*/  LOP3.LUT R5, R7, 0x60, RZ, 0xc0, !PT ;  /* 0x0000006007057812 */ /* 0x000fe400078ec0ff */
[----:B------:R-:W-:Y:S02]  /*2be0*/  SHF.R.U32.HI R0, RZ, 0x7, R7 ;  /* 0x00000007ff007819 */ /* 0x000fe40000011607 */
[----:B------:R-:W-:Y:S02]  /*2bf0*/  LOP3.LUT R4, R4, 0x7, RZ, 0xc0, !PT ;  /* 0x0000000704047812 */ /* 0x000fe400078ec0ff */
[----:B------:R-:W-:-:S02]  /*2c00*/  SHF.R.U32.HI R5, RZ, 0x1, R5 ;  /* 0x00000001ff057819 */ /* 0x000fc40000011605 */
[----:B------:R-:W-:Y:S02]  /*2c10*/  LOP3.LUT R0, R0, 0x1, RZ, 0xc0, !PT ;  /* 0x0000000100007812 */ /* 0x000fe400078ec0ff */
[----:B------:R-:W-:-:S03]  /*2c20*/  IADD3 R3, RZ, -R5, -R4 ;  /* 0x80000005ff037210 */ /* 0x000fc60007ffe804 */
[C---:B------:R-:W-:Y:S02]  /*2c30*/  IMAD.SHL.U32 R156, R0.reuse, 0x40, RZ ;  /* 0x00000040009c7824 */ /* 0x040fe400078e00ff */
[----:B------:R-:W-:Y:S02]  /*2c40*/  IMAD R3, R0, -0x40, R3 ;  /* 0xffffffc000037824 */ /* 0x000fe400078e0203 */
[----:B------:R-:W-:Y:S01]  /*2c50*/  IMAD.SHL.U32 R0, R22, 0x80, RZ ;  /* 0x0000008016007824 */ /* 0x000fe200078e00ff */
[----:B------:R-:W-:Y:S01]  /*2c60*/  LOP3.LUT R156, R156, 0x40, R4, 0xe2, !PT ;  /* 0x000000409c9c7812 */ /* 0x000fe200078ee204 */
[----:B------:R-:W-:Y:S02]  /*2c70*/  IMAD R4, R14, UR8, RZ ;  /* 0x000000080e047c24 */ /* 0x000fe4000f8e02ff */
[----:B------:R-:W-:Y:S01]  /*2c80*/  IMAD.WIDE R22, R22, 0x80, RZ ;  /* 0x0000008016167825 */ /* 0x000fe200078e02ff */
[C---:B------:R-:W-:Y:S02]  /*2c90*/  ISETP.GE.OR P0, PT, R0.reuse, UR4, P0 ;  /* 0x0000000400007c0c */ /* 0x040fe40008706670 */
[----:B------:R-:W-:Y:S01]  /*2ca0*/  IADD3 R0, -R0, UR4, R3 ;  /* 0x0000000400007c10 */ /* 0x000fe2000fffe103 */
[----:B------:R-:W-:Y:S01]  /*2cb0*/  IMAD R4, R157, UR9, R4 ;  /* 0x000000099d047c24 */ /* 0x000fe2000f8e0204 */
[----:B------:R-:W-:Y:S01]  /*2cc0*/  LOP3.LUT R3, R7, 0x3, RZ, 0xc0, !PT ;  /* 0x0000000307037812 */ /* 0x000fe200078ec0ff */
[----:B------:R-:W-:Y:S01]  /*2cd0*/  UIMAD.WIDE.U32 UR4, UR39, -0x45d1745d, URZ ;  /* 0xba2e8ba3270478a5 */ /* 0x000fe2000f8e003f */
[----:B------:R-:W-:-:S03]  /*2ce0*/  LOP3.LUT R156, R22, R156, R5, 0xfe, !PT ;  /* 0x0000009c169c7212 */ /* 0x000fc600078efe05 */
[----:B------:R-:W-:Y:S01]  /*2cf0*/  IMAD R3, R3, -0x2, R6 ;  /* 0xfffffffe03037824 */ /* 0x000fe200078e0206 */
[----:B------:R-:W-:-:S03]  /*2d00*/  USHF.R.U32.HI UR4, URZ, 0x3, UR5 ;  /* 0x000000033f047899 */ /* 0x000fc60008011605 */
[----:B------:R-:W-:Y:S01]  /*2d10*/  IMAD.IADD R3, R3, 0x1, -R8 ;  /* 0x0000000103037824 */ /* 0x000fe200078e0a08 */
[----:B------:R-:W-:Y:S01]  /*2d20*/  LOP3.LUT R8, R8, 0x6, R9, 0xf8, !PT ;  /* 0x0000000608087812 */ /* 0x000fe200078ef809 */
[----:B------:R-:W-:Y:S02]  /*2d30*/  UIMAD UR39, UR4, -0xb, UR39 ;  /* 0xfffffff5042778a4 */ /* 0x000fe4000f8e0227 */
[----:B------:R-:W-:Y:S01]  /*2d40*/  @UP1 ULOP3.LUT UR38, UR38, 0x1, UR4, 0x78, !UPT ;  /* 0x0000000126261892 */ /* 0x000fe2000f8e7804 */
[----:B------:R-:W-:-:S03]  /*2d50*/  SHF.R.S32.HI R9, RZ, 0x1f, R8 ;  /* 0x0000001fff097819 */ /* 0x000fc60000011408 */
[----:B------:R-:W-:-:S04]  /*2d60*/  IMAD.WIDE.U32 R10, R157, UR8, R8 ;  /* 0x000000089d0a7c25 */ /* 0x000fc8000f8e0008 */
[----:B------:R-:W-:Y:S02]  /*2d70*/  IMAD.IADD R11, R11, 0x1, R4 ;  /* 0x000000010b0b7824 */ /* 0x000fe400078e0204 */
[----:B------:R-:W-:-:S05]  /*2d80*/  IMAD.MOV.U32 R4, RZ, RZ, -0x1 ;  /* 0xffffffffff047424 */ /* 0x000fca00078e00ff */
[----:B------:R0:W-:Y:S01]  /*2d90*/  STL [R1+0x208], R4 ;  /* 0x0002080401007387 */ /* 0x0001e20000100800 */
[----:B------:R-:W-:Y:S05]  /*2da0*/  @P0 BRA `(.L_x_33) ;  /* 0x0000010400540947 */ /* 0x000fea0003800000 */
[----:B------:R-:W1:Y:S01]  /*2db0*/  LDC.64 R6, c[0x0][0x5c8] ;  /* 0x00017200ff067b82 */ /* 0x000e620000000a00 */
[----:B------:R-:W-:Y:S01]  /*2dc0*/  FSETP.NEU.AND P1, PT, R16, RZ, PT ;  /* 0x000000ff1000720b */ /* 0x000fe20003f2d000 */
[----:B------:R-:W-:Y:S01]  /*2dd0*/  BSSY B0, `(.L_x_33) ;  /* 0x0001052000007945 */ /* 0x000fe20003800000 */
[----:B------:R-:W-:-:S04]  /*2de0*/  ISETP.GT.AND P0, PT, R3, RZ, PT ;  /* 0x000000ff0300720c */ /* 0x000fc80003f04270 */
[----:B------:R-:W-:Y:S01]  /*2df0*/  ISETP.GT.AND P2, PT, R0, RZ, P0 ;  /* 0x000000ff0000720c */ /* 0x000fe20000744270 */
[-C--:B-1----:R-:W-:Y:S02]  /*2e00*/  IMAD R5, R23, R6.reuse, RZ ;  /* 0x0000000617057224 */ /* 0x082fe400078e02ff */
[----:B------:R-:W-:-:S04]  /*2e10*/  IMAD.WIDE.U32 R10, R156, R6, R10 ;  /* 0x000000069c0a7225 */ /* 0x000fc800078e000a */
[----:B------:R-:W-:-:S04]  /*2e20*/  IMAD R5, R156, R7, R5 ;  /* 0x000000079c057224 */ /* 0x000fc800078e0205 */
[----:B------:R-:W-:Y:S01]  /*2e30*/  IMAD.IADD R5, R11, 0x1, R5 ;  /* 0x000000010b057824 */ /* 0x000fe200078e0205 */
[----:B------:R-:W-:Y:S06]  /*2e40*/  @!P1 BRA `(.L_x_34) ;  /* 0x000000b000949947 */ /* 0x000fec0003800000 */
[----:B------:R-:W1:Y:S01]  /*2e50*/  LDC.64 R20, c[0x0][0x5b8] ;  /* 0x00016e00ff147b82 */ /* 0x000e620000000a00 */
[----:B------:R-:W-:Y:S01]  /*2e60*/  ULDC.64 UR4, c[0x0][0x5c0] ;  /* 0x0001700000047ab9 */ /* 0x000fe20000000a00 */
[----:B------:R-:W2:Y:S01]  /*2e70*/  LDL.LU R160, [R1] ;  /* 0x0000000001a07983 */ /* 0x000ea20000300800 */
[----:B0-----:R-:W-:-:S04]  /*2e80*/  LEA R4, P1, R10, UR4, 0x1 ;  /* 0x000000040a047c11 */ /* 0x001fc8000f8208ff */
[----:B------:R-:W-:Y:S01]  /*2e90*/  LEA.HI.X R5, R10, UR5, R5, 0x1, P1 ;  /* 0x000000050a057c11 */ /* 0x000fe200088f0c05 */
[----:B------:R-:W0:Y:S01]  /*2ea0*/  LDC.64 R12, c[0x0][0x5b0] ;  /* 0x00016c00ff0c7b82 */ /* 0x000e220000000a00 */
[----:B-1----:R-:W-:-:S07]  /*2eb0*/  IMAD R159, R14, R20, RZ ;  /* 0x000000140e9f7224 */ /* 0x002fce00078e02ff */
[----:B------:R-:W1:Y:S01]  /*2ec0*/  LDC.64 R14, c[0x0][0x5a8] ;  /* 0x00016a00ff0e7b82 */ /* 0x000e620000000a00 */
[----:B------:R-:W-:-:S04]  /*2ed0*/  IMAD.WIDE.U32 R154, R157, R20, R8 ;  /* 0x000000149d9a7225 */ /* 0x000fc800078e0008 */
[----:B------:R-:W-:Y:S02]  /*2ee0*/  IMAD R159, R157, R21, R159 ;  /* 0x000000159d9f7224 */ /* 0x000fe400078e029f */
[-C--:B0-----:R-:W-:Y:S02]  /*2ef0*/  IMAD R158, R23, R12.reuse, RZ ;  /* 0x0000000c179e7224 */ /* 0x081fe400078e02ff */
[----:B------:R-:W-:Y:S02]  /*2f00*/  IMAD.IADD R23, R155, 0x1, R159 ;  /* 0x000000019b177824 */ /* 0x000fe400078e029f */
[----:B------:R-:W-:Y:S02]  /*2f10*/  IMAD.MOV.U32 R22, RZ, RZ, R154 ;  /* 0x000000ffff167224 */ /* 0x000fe400078e009a */
[C---:B------:R-:W-:Y:S02]  /*2f20*/  IMAD R158, R156.reuse, R13, R158 ;  /* 0x0000000d9c9e7224 */ /* 0x040fe400078e029e */
[----:B------:R-:W-:-:S04]  /*2f30*/  IMAD.WIDE.U32 R10, R156, R12, R22 ;  /* 0x0000000c9c0a7225 */ /* 0x000fc800078e0016 */
[----:B------:R-:W-:Y:S01]  /*2f40*/  IMAD.IADD R11, R11, 0x1, R158 ;  /* 0x000000010b0b7824 */ /* 0x000fe200078e029e */
[----:B-1----:R-:W-:-:S04]  /*2f50*/  LEA R152, P1, R10, R14, 0x1 ;  /* 0x0000000e0a987211 */ /* 0x002fc800078208ff */
[----:B------:R-:W-:-:S05]  /*2f60*/  LEA.HI.X R153, R10, R15, R11, 0x1, P1 ;  /* 0x0000000f0a997211 */ /* 0x000fca00008f0c0b */
[----:B------:R-:W3:Y:S01]  /*2f70*/  @P2 LDG.E.LTC128B.U16 R21, desc[UR36][R152.64] ;  /* 0x0000002498152981 */ /* 0x000ee2000c1e1520 */
[----:B------:R-:W-:Y:S01]  /*2f80*/  BSSY B1, `(.L_x_35) ;  /* 0x0000010000017945 */ /* 0x000fe20003800000 */
[----:B---3--:R-:W-:-:S05]  /*2f90*/  HADD2.F32 R10, -RZ, R21.H0_H0 ;  /* 0x20000015ff0a7230 */ /* 0x008fca0000004100 */
[----:B------:R-:W-:-:S04]  /*2fa0*/  FMUL R10, R10, R16 ;  /* 0x000000100a0a7220 */ /* 0x000fc80000400000 */
[----:B--2---:R-:W-:-:S05]  /*2fb0*/  FFMA R10, R160, R2, R10 ;  /* 0x00000002a00a7223 */ /* 0x004fca000000000a */
[----:B------:R-:W-:-:S05]  /*2fc0*/  F2FP.F16.F32.PACK_AB R10, RZ, R10 ;  /* 0x0000000aff0a723e */ /* 0x000fca00000000ff */
[----:B------:R0:W-:Y:S02]  /*2fd0*/  @P2 STG.E.U16 desc[UR36][R4.64], R10 ;  /* 0x0000000a04002986 */ /* 0x0001e4000c101524 */
[----:B0-----:R-:W-:-:S04]  /*2fe0*/  IMAD.WIDE.U32 R10, R156, R12, R8 ;  /* 0x0000000c9c0a7225 */ /* 0x001fc800078e0008 */
[----:B------:R-:W-:Y:S02]  /*2ff0*/  IMAD.IADD R11, R158, 0x1, R11 ;  /* 0x000000019e0b7824 */ /* 0x000fe400078e020b */
[----:B------:R-:W-:-:S04]  /*3000*/  IMAD.WIDE.U32 R152, R157, R20, R10 ;  /* 0x000000149d987225 */ /* 0x000fc800078e000a */
[----:B------:R-:W-:Y:S01]  /*3010*/  IMAD.IADD R11, R159, 0x1, R153 ;  /* 0x000000019f0b7824 */ /* 0x000fe200078e0299 */
[----:B------:R-:W-:-:S04]  /*3020*/  LEA R10, P1, R152, R14, 0x1 ;  /* 0x0000000e980a7211 */ /* 0x000fc800078208ff */
[----:B------:R-:W-:Y:S02]  /*3030*/  LEA.HI.X R11, R152, R15, R11, 0x1, P1 ;  /* 0x0000000f980b7211 */ /* 0x000fe400008f0c0b */
[----:B------:R-:W-:-:S04]  /*3040*/  ISETP.GT.AND P1, PT, R3, 0x1, PT ;  /* 0x000000010300780c */ /* 0x000fc80003f24270 */
[----:B------:R-:W-:-:S13]  /*3050*/  ISETP.GT.AND P2, PT, R0, RZ, P1 ;  /* 0x000000ff0000720c */ /* 0x000fda0000f44270 */
[----:B------:R-:W-:Y:S05]  /*3060*/  @!P2 BRA `(.L_x_36) ;  /* 0x000000000004a947 */ /* 0x000fea0003800000 */
[----:B------:R0:W5:Y:S02]  /*3070*/  LDG.E.LTC128B.U16 R21, desc[UR36][R10.64+0x2] ;  /* 0x000002240a157981 */ /* 0x000164000c1e1520 */
.L_x_36:
[----:B------:R-:W-:Y:S05]  /*3080*/  BSYNC B1 ;  /* 0x0000000000017941 */ /* 0x000fea0003800000 */
.L_x_35:
[----:B------:R-:W2:Y:S01]  /*3090*/  LDL.LU R152, [R1+0x4] ;  /* 0x0000040001987983 */ /* 0x000ea20000300800 */
[----:B-----5:R-:W-:Y:S01]  /*30a0*/  HADD2.F32 R22, -RZ, R21.H0_H0 ;  /* 0x20000015ff167230 */ /* 0x020fe20000004100 */
[----:B------:R-:W-:Y:S02]  /*30b0*/  SHF.L.U64.HI R153, R12, 0x3, R13 ;  /* 0x000000030c997819 */ /* 0x000fe4000001020d */
[----:B------:R-:W-:Y:S01]  /*30c0*/  ISETP.GT.AND P0, PT, R0, 0x8, P0 ;  /* 0x000000080000780c */ /* 0x000fe20000704270 */
[----:B------:R-:W3:Y:S01]  /*30d0*/  LDL.LU R160, [R1+0x8] ;  /* 0x0000080001a07983 */ /* 0x000ee20000300800 */
[----:B------:R-:W-:-:S04]  /*30e0*/  FMUL R22, R22, R16 ;  /* 0x0000001016167220 */ /* 0x000fc80000400000 */
[----:B--2---:R-:W-:Y:S01]  /*30f0*/  FFMA R22, R152, R2, R22 ;  /* 0x0000000298167223 */ /* 0x004fe20000000016 */
[----:B------:R-:W-:-:S04]  /*3100*/  IMAD.SHL.U32 R152, R12, 0x8, RZ ;  /* 0x000000080c987824 */ /* 0x000fc800078e00ff */
[----:B------:R-:W-:Y:S01]  /*3110*/  IMAD.WIDE.U32 R152, R156, R12, R152 ;  /* 0x0000000c9c987225 */ /* 0x000fe200078e0098 */
[----:B------:R-:W-:-:S03]  /*3120*/  F2FP.F16.F32.PACK_AB R12, RZ, R22 ;  /* 0x00000016ff0c723e */ /* 0x000fc600000000ff */
[----:B------:R-:W-:Y:S02]  /*3130*/  IMAD.IADD R158, R158, 0x1, R153 ;  /* 0x000000019e9e7824 */ /* 0x000fe400078e0299 */
[----:B------:R1:W-:Y:S01]  /*3140*/  @P2 STG.E.U16 desc[UR36][R4.64+0x2], R12 ;  /* 0x0000020c04002986 */ /* 0x0003e2000c101524 */
[----:B------:R-:W-:-:S05]  /*3150*/  IADD3 R154, P2, R154, R152, RZ ;  /* 0x000000989a9a7210 */ /* 0x000fca0007f5e0ff */
[----:B------:R-:W-:Y:S01]  /*3160*/  IMAD.X R23, R158, 0x1, R23, P2 ;  /* 0x000000019e177824 */ /* 0x000fe200010e0617 */
[----:B------:R-:W-:-:S04]  /*3170*/  LEA R22, P2, R154, R14, 0x1 ;  /* 0x0000000e9a167211 */ /* 0x000fc800078408ff */
[----:B------:R-:W-:Y:S02]  /*3180*/  LEA.HI.X R23, R154, R15, R23, 0x1, P2 ;  /* 0x0000000f9a177211 */ /* 0x000fe400010f0c17 */
[----:B-1----:R-:W-:-:S06]  /*3190*/  PRMT R12, R21, 0x7610, R12 ;  /* 0x00007610150c7816 */ /* 0x002fcc000000000c */
[----:B------:R-:W2:Y:S01]  /*31a0*/  @P0 LDG.E.LTC128B.U16 R12, desc[UR36][R22.64] ;  /* 0x00000024160c0981 */ /* 0x000ea2000c1e1520 */
[----:B------:R-:W-:Y:S01]  /*31b0*/  IADD3 R8, P2, R8, R152, RZ ;  /* 0x0000009808087210 */ /* 0x000fe20007f5e0ff */
[----:B------:R-:W-:Y:S01]  /*31c0*/  BSSY B1, `(.L_x_37) ;  /* 0x0000011000017945 */ /* 0x000fe20003800000 */
[----:B------:R-:W-:Y:S02]  /*31d0*/  SHF.L.U64.HI R7, R6, 0x4, R7 ;  /* 0x0000000406077819 */ /* 0x000fe40000010207 */
[----:B------:R-:W-:Y:S01]  /*31e0*/  ISETP.GT.AND P1, PT, R0, 0x8, P1 ;  /* 0x000000080000780c */ /* 0x000fe20000f24270 */
[----:B------:R-:W-:Y:S02]  /*31f0*/  IMAD.X R9, R9, 0x1, R158, P2 ;  /* 0x0000000109097824 */ /* 0x000fe400010e069e */
[----:B------:R-:W-:-:S04]  /*3200*/  IMAD.WIDE.U32 R20, R157, R20, R8 ;  /* 0x000000149d147225 */ /* 0x000fc800078e0008 */
[----:B------:R-:W-:Y:S01]  /*3210*/  IMAD.IADD R159, R159, 0x1, R21 ;  /* 0x000000019f9f7824 */ /* 0x000fe200078e0215 */
[----:B------:R-:W-:-:S04]  /*3220*/  LEA R8, P2, R20, R14, 0x1 ;  /* 0x0000000e14087211 */ /* 0x000fc800078408ff */
[----:B------:R-:W-:Y:S02]  /*3230*/  LEA.HI.X R9, R20, R15, R159, 0x1, P2 ;  /* 0x0000000f14097211 */ /* 0x000fe400010f0c9f */
[----:B------:R-:W-:-:S05]  /*3240*/  LEA R6, P2, R6, R4, 0x4 ;  /* 0x0000000406067211 */ /* 0x000fca00078420ff */
[----:B------:R-:W-:Y:S02]  /*3250*/  IMAD.X R7, R7, 0x1, R5, P2 ;  /* 0x0000000107077824 */ /* 0x000fe400010e0605 */
[----:B--2---:R-:W-:-:S05]  /*3260*/  HADD2.F32 R13, -RZ, R12.H0_H0 ;  /* 0x2000000cff0d7230 */ /* 0x004fca0000004100 */
[----:B------:R-:W-:-:S04]  /*3270*/  FMUL R13, R13, R16 ;  /* 0x000000100d0d7220 */ /* 0x000fc80000400000 */
[----:B---3--:R-:W-:-:S05]  /*3280*/  FFMA R13, R160, R2, R13 ;  /* 0x00000002a00d7223 */ /* 0x008fca000000000d */
[----:B------:R-:W-:-:S05]  /*3290*/  F2FP.F16.F32.PACK_AB R13, RZ, R13 ;  /* 0x0000000dff0d723e */ /* 0x000fca00000000ff */
[----:B------:R1:W-:Y:S01]  /*32a0*/  @P0 STG.E.U16 desc[UR36][R6.64], R13 ;  /* 0x0000000d06000986 */ /* 0x0003e2000c101524 */
[----:B------:R-:W-:Y:S05]  /*32b0*/  @!P1 BRA `(.L_x_38) ;  /* 0x0000000000049947 */ /* 0x000fea0003800000 */
[----:B------:R2:W5:Y:S02]  /*32c0*/  LDG.E.LTC128B.U16 R12, desc[UR36][R8.64+0x2] ;  /* 0x00000224080c7981 */ /* 0x000564000c1e1520 */
.L_x_38:
[----:B------:R-:W-:Y:S05]  /*32d0*/  BSYNC B1 ;  /* 0x0000000000017941 */ /* 0x000fea0003800000 */
.L_x_37:
[----:B------:R-:W3:Y:S01]  /*32e0*/  LDL.LU R14, [R1+0xc] ;  /* 0x00000c00010e7983 */ /* 0x000ee20000300800 */
[----:B-1---5:R-:W-:Y:S01]  /*32f0*/  HADD2.F32 R13, -RZ, R12.H0_H0 ;  /* 0x2000000cff0d7230 */ /* 0x022fe20000004100 */
[----:B------:R-:W-:Y:S01]  /*3300*/  ISETP.GT.AND P0, PT, R3, 0x8, PT ;  /* 0x000000080300780c */ /* 0x000fe20003f04270 */
[----:B------:R-:W-:Y:S03]  /*3310*/  BSSY B1, `(.L_x_39) ;  /* 0x0000008000017945 */ /* 0x000fe60003800000 */
[----:B------:R-:W-:Y:S01]  /*3320*/  FMUL R13, R13, R16 ;  /* 0x000000100d0d7220 */ /* 0x000fe20000400000 */
[----:B------:R-:W-:-:S03]  /*3330*/  ISETP.GT.AND P2, PT, R0, RZ, P0 ;  /* 0x000000ff0000720c */ /* 0x000fc60000744270 */
[----:B---3--:R-:W-:-:S05]  /*3340*/  FFMA R13, R14, R2, R13 ;  /* 0x000000020e0d7223 */ /* 0x008fca000000000d */
[----:B------:R-:W-:-:S05]  /*3350*/  F2FP.F16.F32.PACK_AB R13, RZ, R13 ;  /* 0x0000000dff0d723e */ /* 0x000fca00000000ff */
[----:B------:R1:W-:Y:S01]  /*3360*/  @P1 STG.E.U16 desc[UR36][R6.64+0x2], R13 ;  /* 0x0000020d06001986 */ /* 0x0003e2000c101524 */
[----:B------:R-:W-:Y:S05]  /*3370*/  @!P2 BRA `(.L_x_40) ;  /* 0x000000000004a947 */ /* 0x000fea0003800000 */
[----:B------:R3:W5:Y:S02]  /*3380*/  LDG.E.LTC128B.U16 R12, desc[UR36][R10.64+0x10] ;  /* 0x000010240a0c7981 */ /* 0x000764000c1e1520 */
.L_x_40:
[----:B------:R-:W-:Y:S05]  /*3390*/  BSYNC B1 ;  /* 0x0000000000017941 */ /* 0x000fea0003800000 */
.L_x_39:
[----:B------:R-:W4:Y:S01]  /*33a0*/  LDL.LU R14, [R1+0x10] ;  /* 0x00001000010e7983 */ /* 0x000f220000300800 */
[----:B-1---5:R-:W-:Y:S01]  /*33b0*/  HADD2.F32 R13, -RZ, R12.H0_H0 ;  /* 0x2000000cff0d7230 */ /* 0x022fe20000004100 */
[----:B------:R-:W-:Y:S01]  /*33c0*/  ISETP.GT.AND P1, PT, R3, 0x9, PT ;  /* 0x000000090300780c */ /* 0x000fe20003f24270 */
[----:B------:R-:W-:Y:S03]  /*33d0*/  BSSY B1, `(.L_x_41) ;  /* 0x0000008000017945 */ /* 0x000fe60003800000 */
[----:B------:R-:W-:Y:S01]  /*33e0*/  FMUL R13, R13, R16 ;  /* 0x000000100d0d7220 */ /* 0x000fe20000400000 */
[----:B------:R-:W-:-:S03]  /*33f0*/  ISETP.GT.AND P3, PT, R0, RZ, P1 ;  /* 0x000000ff0000720c */ /* 0x000fc60000f64270 */
[----:B----4-:R-:W-:-:S05]  /*3400*/  FFMA R13, R14, R2, R13 ;  /* 0x000000020e0d7223 */ /* 0x010fca000000000d */
[----:B------:R-:W-:-:S05]  /*3410*/  F2FP.F16.F32.PACK_AB R13, RZ, R13 ;  /* 0x0000000dff0d723e */ /* 0x000fca00000000ff */
[----:B------:R1:W-:Y:S01]  /*3420*/  @P2 STG.E.U16 desc[UR36][R4.64+0x10], R13 ;  /* 0x0000100d04002986 */ /* 0x0003e2000c101524 */
[----:B------:R-:W-:Y:S05]  /*3430*/  @!P3 BRA `(.L_x_42) ;  /* 0x000000000004b947 */ /* 0x000fea0003800000 */
[----:B------:R4:W5:Y:S02]  /*3440*/  LDG.E.LTC128B.U16 R12, desc[UR36][R10.64+0x12] ;  /* 0x000012240a0c7981 */ /* 0x000964000c1e1520 */
.L_x_42:
[----:B------:R-:W-:Y:S05]  /*3450*/  BSYNC B1 ;  /* 0x0000000000017941 */ /* 0x000fea0003800000 */
.L_x_41:
[----:B------:R-:W2:Y:S01]  /*3460*/  LDL.LU R14, [R1+0x14] ;  /* 0x00001400010e7983 */ /* 0x000ea20000300800 */
[----:B-1---5:R-:W-:Y:S01]  /*3470*/  HADD2.F32 R13, -RZ, R12.H0_H0 ;  /* 0x2000000cff0d7230 */ /* 0x022fe20000004100 */
[----:B------:R-:W-:Y:S01]  /*3480*/  ISETP.GT.AND P0, PT, R0, 0x8, P0 ;  /* 0x000000080000780c */ /* 0x000fe20000704270 */
[----:B------:R-:W-:Y:S03]  /*3490*/  BSSY B1, `(.L_x_43) ;  /* 0x0000007000017945 */ /* 0x000fe60003800000 */
[----:B------:R-:W-:-:S04]  /*34a0*/  FMUL R13, R13, R16 ;  /* 0x000000100d0d7220 */ /* 0x000fc80000400000 */
[----:B--2---:R-:W-:-:S05]  /*34b0*/  FFMA R13, R14, R2, R13 ;  /* 0x000000020e0d7223 */ /* 0x004fca000000000d */
[----:B------:R-:W-:-:S05]  /*34c0*/  F2FP.F16.F32.PACK_AB R13, RZ, R13 ;  /* 0x0000000dff0d723e */ /* 0x000fca00000000ff */
[----:B------:R1:W-:Y:S01]  /*34d0*/  @P3 STG.E.U16 desc[UR36][R4.64+0x12], R13 ;  /* 0x0000120d04003986 */ /* 0x0003e2000c101524 */
[----:B------:R-:W-:Y:S05]  /*34e0*/  @!P0 BRA `(.L_x_44) ;  /* 0x0000000000048947 */ /* 0x000fea0003800000 */
[----:B------:R2:W5:Y:S02]  /*34f0*/  LDG.E.LTC128B.U16 R12, desc[UR36][R8.64+0x10] ;  /* 0x00001024080c7981 */ /* 0x000564000c1e1520 */
.L_x_44:
[----:B------:R-:W-:Y:S05]  /*3500*/  BSYNC B1 ;  /* 0x0000000000017941 */ /* 0x000fea0003800000 */
.L_x_43:
[----:B------:R-:W3:Y:S01]  /*3510*/  LDL.LU R14, [R1+0x18] ;  /* 0x00001800010e7983 */ /* 0x000ee20000300800 */
[----:B-1---5:R-:W-:Y:S01]  /*3520*/  HADD2.F32 R13, -RZ, R12.H0_H0 ;  /* 0x2000000cff0d7230 */ /* 0x022fe20000004100 */
[----:B------:R-:W-:Y:S01]  /*3530*/  ISETP.GT.AND P1, PT, R0, 0x8, P1 ;  /* 0x000000080000780c */ /* 0x000fe20000f24270 */
[----:B------:R-:W-:Y:S03]  /*3540*/  BSSY B1, `(.L_x_45) ;  /* 0x0000007000017945 */ /* 0x000fe60003800000 */
[----:B------:R-:W-:-:S04]  /*3550*/  FMUL R13, R13, R16 ;  /* 0x000000100d0d7220 */ /* 0x000fc80000400000 */
[----:B---3--:R-:W-:-:S05]  /*3560*/  FFMA R13, R14, R2, R13 ;  /* 0x000000020e0d7223 */ /* 0x008fca000000000d */
[----:B------:R-:W-:-:S05]  /*3570*/  F2FP.F16.F32.PACK_AB R13, RZ, R13 ;  /* 0x0000000dff0d723e */ /* 0x000fca00000000ff */
[----:B------:R1:W-:Y:S01]  /*3580*/  @P0 STG.E.U16 desc[UR36][R6.64+0x10], R13 ;  /* 0x0000100d06000986 */ /* 0x0003e2000c101524 */
[----:B------:R-:W-:Y:S05]  /*3590*/  @!P1 BRA `(.L_x_46) ;  /* 0x0000000000049947 */ /* 0x000fea0003800000 */
[----:B------:R3:W5:Y:S02]  /*35a0*/  LDG.E.LTC128B.U16 R12, desc[UR36][R8.64+0x12] ;  /* 0x00001224080c7981 */ /* 0x000764000c1e1520 */
.L_x_46:
[----:B------:R-:W-:Y:S05]  /*35b0*/  BSYNC B1 ;  /* 0x0000000000017941 */ /* 0x000fea0003800000 */
.L_x_45:
[----:B------:R-:W2:Y:S01]  /*35c0*/  LDL.LU R14, [R1+0x1c] ;  /* 0x00001c00010e7983 */ /* 0x000ea20000300800 */
[----:B-1---5:R-:W-:Y:S01]  /*35d0*/  HADD2.F32 R13, -RZ, R12.H0_H0 ;  /* 0x2000000cff0d7230 */ /* 0x022fe20000004100 */
[----:B------:R-:W-:Y:S01]  /*35e0*/  ISETP.GT.AND P0, PT, R3, 0x10, PT ;  /* 0x000000100300780c */ /* 0x000fe20003f04270 */
[----:B------:R-:W-:Y:S03]  /*35f0*/  BSSY B1, `(.L_x_47) ;  /* 0x0000008000017945 */ /* 0x000fe60003800000 */
[----:B------:R-:W-:Y:S01]  /*3600*/  FMUL R13, R13, R16 ;  /* 0x000000100d0d7220 */ /* 0x000fe20000400000 */
[----:B------:R-:W-:-:S03]  /*3610*/  ISETP.GT.AND P2, PT, R0, RZ, P0 ;  /* 0x000000ff0000720c */ /* 0x000fc60000744270 */
[----:B--2---:R-:W-:-:S05]  /*3620*/  FFMA R13, R14, R2, R13 ;  /* 0x000000020e0d7223 */ /* 0x004fca000000000d */
[----:B------:R-:W-:-:S05]  /*3630*/  F2FP.F16.F32.PACK_AB R13, RZ, R13 ;  /* 0x0000000dff0d723e */ /* 0x000fca00000000ff */
[----:B------:R1:W-:Y:S01]  /*3640*/  @P1 STG.E.U16 desc[UR36][R6.64+0x12], R13 ;  /* 0x0000120d06001986 */ /* 0x0003e2000c101524 */
[----:B------:R-:W-:Y:S05]  /*3650*/  @!P2 BRA `(.L_x_48) ;  /* 0x000000000004a947 */ /* 0x000fea0003800000 */
[----:B------:R2:W5:Y:S02]  /*3660*/  LDG.E.LTC128B.U16 R12, desc[UR36][R10.64+0x20] ;  /* 0x000020240a0c7981 */ /* 0x000564000c1e1520 */
.L_x_48:
[----:B------:R-:W-:Y:S05]  /*3670*/  BSYNC B1 ;  /* 0x0000000000017941 */ /* 0x000fea0003800000 */
.L_x_47:
        /* <DEDUP_REMOVED lines=11> */
.L_x_50:
[----:B------:R-:W-:Y:S05]  /*3730*/  BSYNC B1 ;  /* 0x0000000000017941 */ /* 0x000fea0003800000 */
.L_x_49:
        /* <DEDUP_REMOVED lines=10> */
.L_x_52:
[----:B------:R-:W-:Y:S05]  /*37e0*/  BSYNC B1 ;  /* 0x0000000000017941 */ /* 0x000fea0003800000 */
.L_x_51:
        /* <DEDUP_REMOVED lines=10> */
.L_x_54:
[----:B------:R-:W-:Y:S05]  /*3890*/  BSYNC B1 ;  /* 0x0000000000017941 */ /* 0x000fea0003800000 */
.L_x_53:
        /* <DEDUP_REMOVED lines=11> */
.L_x_56:
[----:B------:R-:W-:Y:S05]  /*3950*/  BSYNC B1 ;  /* 0x0000000000017941 */ /* 0x000fea0003800000 */
.L_x_55:
        /* <DEDUP_REMOVED lines=11> */
.L_x_58:
[----:B------:R-:W-:Y:S05]  /*3a10*/  BSYNC B1 ;  /* 0x0000000000017941 */ /* 0x000fea0003800000 */
.L_x_57:
        /* <DEDUP_REMOVED lines=10> */
.L_x_60:
[----:B------:R-:W-:Y:S05]  /*3ac0*/  BSYNC B1 ;  /* 0x0000000000017941 */ /* 0x000fea0003800000 */
.L_x_59:
        /* <DEDUP_REMOVED lines=10> */
.L_x_62:
[----:B------:R-:W-:Y:S05]  /*3b70*/  BSYNC B1 ;  /* 0x0000000000017941 */ /* 0x000fea0003800000 */
.L_x_61:
        /* <DEDUP_REMOVED lines=11> */
.L_x_64:
[----:B------:R-:W-:Y:S05]  /*3c30*/  BSYNC B1 ;  /* 0x0000000000017941 */ /* 0x000fea0003800000 */
.L_x_63:
        /* <DEDUP_REMOVED lines=11> */
.L_x_66:
[----:B------:R-:W-:Y:S05]  /*3cf0*/  BSYNC B1 ;  /* 0x0000000000017941 */ /* 0x000fea0003800000 */
.L_x_65:
        /* <DEDUP_REMOVED lines=10> */
.L_x_68:
[----:B------:R-:W-:Y:S05]  /*3da0*/  BSYNC B1 ;  /* 0x0000000000017941 */ /* 0x000fea0003800000 */
.L_x_67:
        /* <DEDUP_REMOVED lines=10> */
.L_x_70:
[----:B------:R-:W-:Y:S05]  /*3e50*/  BSYNC B1 ;  /* 0x0000000000017941 */ /* 0x000fea0003800000 */
.L_x_69:
        /* <DEDUP_REMOVED lines=11> */
.L_x_72:
[----:B------:R-:W-:Y:S05]  /*3f10*/  BSYNC B1 ;  /* 0x0000000000017941 */ /* 0x000fea0003800000 */
.L_x_71:
        /* <DEDUP_REMOVED lines=11> */
.L_x_74:
[----:B------:R-:W-:Y:S05]  /*3fd0*/  BSYNC B1 ;  /* 0x0000000000017941 */ /* 0x000fea0003800000 */
.L_x_73:
        /* <DEDUP_REMOVED lines=10> */
.L_x_76:
[----:B------:R-:W-:Y:S05]  /*4080*/  BSYNC B1 ;  /* 0x0000000000017941 */ /* 0x000fea0003800000 */
.L_x_75:
        /* <DEDUP_REMOVED lines=10> */
.L_x_78:
[----:B------:R-:W-:Y:S05]  /*4130*/  BSYNC B1 ;  /* 0x0000000000017941 */ /* 0x000fea0003800000 */
.L_x_77:
        /* <DEDUP_REMOVED lines=11> */
.L_x_80:
[----:B------:R-:W-:Y:S05]  /*41f0*/  BSYNC B1 ;  /* 0x0000000000017941 */ /* 0x000fea0003800000 */
.L_x_79:
        /* <DEDUP_REMOVED lines=11> */
.L_x_82:
[----:B------:R-:W-:Y:S05]  /*42b0*/  BSYNC B1 ;  /* 0x0000000000017941 */ /* 0x000fea0003800000 */
.L_x_81:
        /* <DEDUP_REMOVED lines=10> */
.L_x_84:
[----:B------:R-:W-:Y:S05]  /*4360*/  BSYNC B1 ;  /* 0x0000000000017941 */ /* 0x000fea0003800000 */
.L_x_83:
        /* <DEDUP_REMOVED lines=10> */
.L_x_86:
[----:B------:R-:W-:Y:S05]  /*4410*/  BSYNC B1 ;  /* 0x0000000000017941 */ /* 0x000fea0003800000 */
.L_x_85:
        /* <DEDUP_REMOVED lines=11> */
.L_x_88:
[----:B------:R-:W-:Y:S05]  /*44d0*/  BSYNC B1 ;  /* 0x0000000000017941 */ /* 0x000fea0003800000 */
.L_x_87:
        /* <DEDUP_REMOVED lines=11> */
.L_x_90:
[----:B------:R-:W-:Y:S05]  /*4590*/  BSYNC B1 ;  /* 0x0000000000017941 */ /* 0x000fea0003800000 */
.L_x_89:
        /* <DEDUP_REMOVED lines=10> */
.L_x_92:
[----:B------:R-:W-:Y:S05]  /*4640*/  BSYNC B1 ;  /* 0x0000000000017941 */ /* 0x000fea0003800000 */
.L_x_91:
        /* <DEDUP_REMOVED lines=10> */
.L_x_94:
[----:B------:R-:W-:Y:S05]  /*46f0*/  BSYNC B1 ;  /* 0x0000000000017941 */ /* 0x000fea0003800000 */
.L_x_93:
        /* <DEDUP_REMOVED lines=11> */
.L_x_96:
[----:B------:R-:W-:Y:S05]  /*47b0*/  BSYNC B1 ;  /* 0x0000000000017941 */ /* 0x000fea0003800000 */
.L_x_95:
        /* <DEDUP_REMOVED lines=11> */
.L_x_98:
[----:B------:R-:W-:Y:S05]  /*4870*/  BSYNC B1 ;  /* 0x0000000000017941 */ /* 0x000fea0003800000 */
.L_x_97:
        /* <DEDUP_REMOVED lines=10> */
.L_x_100:
[----:B------:R-:W-:Y:S05]  /*4920*/  BSYNC B1 ;  /* 0x0000000000017941 */ /* 0x000fea0003800000 */
.L_x_99:
        /* <DEDUP_REMOVED lines=10> */
.L_x_102:
[----:B------:R-:W-:Y:S05]  /*49d0*/  BSYNC B1 ;  /* 0x0000000000017941 */ /* 0x000fea0003800000 */
.L_x_101:
        /* <DEDUP_REMOVED lines=11> */
.L_x_104:
[----:B------:R-:W-:Y:S05]  /*4a90*/  BSYNC B1 ;  /* 0x0000000000017941 */ /* 0x000fea0003800000 */
.L_x_103:
        /* <DEDUP_REMOVED lines=11> */
.L_x_106:
[----:B------:R-:W-:Y:S05]  /*4b50*/  BSYNC B1 ;  /* 0x0000000000017941 */ /* 0x000fea0003800000 */
.L_x_105:
        /* <DEDUP_REMOVED lines=10> */
.L_x_108:
[----:B------:R-:W-:Y:S05]  /*4c00*/  BSYNC B1 ;  /* 0x0000000000017941 */ /* 0x000fea0003800000 */
.L_x_107:
        /* <DEDUP_REMOVED lines=10> */
.L_x_110:
[----:B------:R-:W-:Y:S05]  /*4cb0*/  BSYNC B1 ;  /* 0x0000000000017941 */ /* 0x000fea0003800000 */
.L_x_109:
        /* <DEDUP_REMOVED lines=11> */
.L_x_112:
[----:B------:R-:W-:Y:S05]  /*4d70*/  BSYNC B1 ;  /* 0x0000000000017941 */ /* 0x000fea0003800000 */
.L_x_111:
        /* <DEDUP_REMOVED lines=11> */
.L_x_114:
[----:B------:R-:W-:Y:S05]  /*4e30*/  BSYNC B1 ;  /* 0x0000000000017941 */ /* 0x000fea0003800000 */
.L_x_113:
        /* <DEDUP_REMOVED lines=10> */
.L_x_116:
[----:B------:R-:W-:Y:S05]  /*4ee0*/  BSYNC B1 ;  /* 0x0000000000017941 */ /* 0x000fea0003800000 */
.L_x_115:
        /* <DEDUP_REMOVED lines=10> */
.L_x_118:
[----:B------:R-:W-:Y:S05]  /*4f90*/  BSYNC B1 ;  /* 0x0000000000017941 */ /* 0x000fea0003800000 */
.L_x_117:
        /* <DEDUP_REMOVED lines=11> */
.L_x_120:
[----:B------:R-:W-:Y:S05]  /*5050*/  BSYNC B1 ;  /* 0x0000000000017941 */ /* 0x000fea0003800000 */
.L_x_119:
        /* <DEDUP_REMOVED lines=11> */
.L_x_122:
[----:B------:R-:W-:Y:S05]  /*5110*/  BSYNC B1 ;  /* 0x0000000000017941 */ /* 0x000fea0003800000 */
.L_x_121:
        /* <DEDUP_REMOVED lines=10> */
.L_x_124:
[----:B------:R-:W-:Y:S05]  /*51c0*/  BSYNC B1 ;  /* 0x0000000000017941 */ /* 0x000fea0003800000 */
.L_x_123:
        /* <DEDUP_REMOVED lines=10> */
.L_x_126:
[----:B------:R-:W-:Y:S05]  /*5270*/  BSYNC B1 ;  /* 0x0000000000017941 */ /* 0x000fea0003800000 */
.L_x_125:
        /* <DEDUP_REMOVED lines=11> */
.L_x_128:
[----:B------:R-:W-:Y:S05]  /*5330*/  BSYNC B1 ;  /* 0x0000000000017941 */ /* 0x000fea0003800000 */
.L_x_127:
        /* <DEDUP_REMOVED lines=11> */
.L_x_130:
[----:B------:R-:W-:Y:S05]  /*53f0*/  BSYNC B1 ;  /* 0x0000000000017941 */ /* 0x000fea0003800000 */
.L_x_129:
        /* <DEDUP_REMOVED lines=10> */
.L_x_132:
[----:B------:R-:W-:Y:S05]  /*54a0*/  BSYNC B1 ;  /* 0x0000000000017941 */ /* 0x000fea0003800000 */
.L_x_131:
        /* <DEDUP_REMOVED lines=10> */
.L_x_134:
[----:B------:R-:W-:Y:S05]  /*5550*/  BSYNC B1 ;  /* 0x0000000000017941 */ /* 0x000fea0003800000 */
.L_x_133:
        /* <DEDUP_REMOVED lines=11> */
.L_x_136:
[----:B------:R-:W-:Y:S05]  /*5610*/  BSYNC B1 ;  /* 0x0000000000017941 */ /* 0x000fea0003800000 */
.L_x_135:
        /* <DEDUP_REMOVED lines=11> */
.L_x_138:
[----:B------:R-:W-:Y:S05]  /*56d0*/  BSYNC B1 ;  /* 0x0000000000017941 */ /* 0x000fea0003800000 */
.L_x_137:
        /* <DEDUP_REMOVED lines=10> */
.L_x_140:
[----:B------:R-:W-:Y:S05]  /*5780*/  BSYNC B1 ;  /* 0x0000000000017941 */ /* 0x000fea0003800000 */
.L_x_139:
        /* <DEDUP_REMOVED lines=10> */
.L_x_142:
[----:B------:R-:W-:Y:S05]  /*5830*/  BSYNC B1 ;  /* 0x0000000000017941 */ /* 0x000fea0003800000 */
.L_x_141:
        /* <DEDUP_REMOVED lines=11> */
.L_x_144:
[----:B------:R-:W-:Y:S05]  /*58f0*/  BSYNC B1 ;  /* 0x0000000000017941 */ /* 0x000fea0003800000 */
.L_x_143:
        /* <DEDUP_REMOVED lines=11> */
.L_x_146:
[----:B------:R-:W-:Y:S05]  /*59b0*/  BSYNC B1 ;  /* 0x0000000000017941 */ /* 0x000fea0003800000 */
.L_x_145:
        /* <DEDUP_REMOVED lines=10> */
.L_x_148:
[----:B------:R-:W-:Y:S05]  /*5a60*/  BSYNC B1 ;  /* 0x0000000000017941 */ /* 0x000fea0003800000 */
.L_x_147:
        /* <DEDUP_REMOVED lines=10> */
.L_x_150:
[----:B------:R-:W-:Y:S05]  /*5b10*/  BSYNC B1 ;  /* 0x0000000000017941 */ /* 0x000fea0003800000 */
.L_x_149:
        /* <DEDUP_REMOVED lines=11> */
.L_x_152:
[----:B------:R-:W-:Y:S05]  /*5bd0*/  BSYNC B1 ;  /* 0x0000000000017941 */ /* 0x000fea0003800000 */
.L_x_151:
        /* <DEDUP_REMOVED lines=11> */
.L_x_154:
[----:B------:R-:W-:Y:S05]  /*5c90*/  BSYNC B1 ;  /* 0x0000000000017941 */ /* 0x000fea0003800000 */
.L_x_153:
        /* <DEDUP_REMOVED lines=10> */
.L_x_156:
[----:B------:R-:W-:Y:S05]  /*5d40*/  BSYNC B1 ;  /* 0x0000000000017941 */ /* 0x000fea0003800000 */
.L_x_155:
        /* <DEDUP_REMOVED lines=10> */
.L_x_158:
[----:B------:R-:W-:Y:S05]  /*5df0*/  BSYNC B1 ;  /* 0x0000000000017941 */ /* 0x000fea0003800000 */
.L_x_157:
        /* <DEDUP_REMOVED lines=11> */
.L_x_160:
[----:B------:R-:W-:Y:S05]  /*5eb0*/  BSYNC B1 ;  /* 0x0000000000017941 */ /* 0x000fea0003800000 */
.L_x_159:
        /* <DEDUP_REMOVED lines=11> */
.L_x_162:
[----:B------:R-:W-:Y:S05]  /*5f70*/  BSYNC B1 ;  /* 0x0000000000017941 */ /* 0x000fea0003800000 */
.L_x_161:
        /* <DEDUP_REMOVED lines=10> */
.L_x_164:
[----:B------:R-:W-:Y:S05]  /*6020*/  BSYNC B1 ;  /* 0x0000000000017941 */ /* 0x000fea0003800000 */
.L_x_163:
        /* <DEDUP_REMOVED lines=10> */
.L_x_166:
[----:B------:R-:W-:Y:S05]  /*60d0*/  BSYNC B1 ;  /* 0x0000000000017941 */ /* 0x000fea0003800000 */
.L_x_165:
        /* <DEDUP_REMOVED lines=11> */
.L_x_168:
[----:B------:R-:W-:Y:S05]  /*6190*/  BSYNC B1 ;  /* 0x0000000000017941 */ /* 0x000fea0003800000 */
.L_x_167:
        /* <DEDUP_REMOVED lines=11> */
.L_x_170:
[----:B------:R-:W-:Y:S05]  /*6250*/  BSYNC B1 ;  /* 0x0000000000017941 */ /* 0x000fea0003800000 */
.L_x_169:
        /* <DEDUP_REMOVED lines=10> */
.L_x_172:
[----:B------:R-:W-:Y:S05]  /*6300*/  BSYNC B1 ;  /* 0x0000000000017941 */ /* 0x000fea0003800000 */
.L_x_171:
        /* <DEDUP_REMOVED lines=10> */
.L_x_174:
[----:B------:R-:W-:Y:S05]  /*63b0*/  BSYNC B1 ;  /* 0x0000000000017941 */ /* 0x000fea0003800000 */
.L_x_173:
        /* <DEDUP_REMOVED lines=11> */
.L_x_176:
[----:B------:R-:W-:Y:S05]  /*6470*/  BSYNC B1 ;  /* 0x0000000000017941 */ /* 0x000fea0003800000 */
.L_x_175:
        /* <DEDUP_REMOVED lines=11> */
.L_x_178:
[----:B------:R-:W-:Y:S05]  /*6530*/  BSYNC B1 ;  /* 0x0000000000017941 */ /* 0x000fea0003800000 */
.L_x_177:
        /* <DEDUP_REMOVED lines=10> */
.L_x_180:
[----:B------:R-:W-:Y:S05]  /*65e0*/  BSYNC B1 ;  /* 0x0000000000017941 */ /* 0x000fea0003800000 */
.L_x_179:
        /* <DEDUP_REMOVED lines=10> */
.L_x_182:
[----:B------:R-:W-:Y:S05]  /*6690*/  BSYNC B1 ;  /* 0x0000000000017941 */ /* 0x000fea0003800000 */
.L_x_181:
        /* <DEDUP_REMOVED lines=11> */
.L_x_184:
[----:B------:R-:W-:Y:S05]  /*6750*/  BSYNC B1 ;  /* 0x0000000000017941 */ /* 0x000fea0003800000 */
.L_x_183:
        /* <DEDUP_REMOVED lines=11> */
.L_x_186:
[----:B------:R-:W-:Y:S05]  /*6810*/  BSYNC B1 ;  /* 0x0000000000017941 */ /* 0x000fea0003800000 */
.L_x_185:
        /* <DEDUP_REMOVED lines=10> */
.L_x_188:
[----:B------:R-:W-:Y:S05]  /*68c0*/  BSYNC B1 ;  /* 0x0000000000017941 */ /* 0x000fea0003800000 */
.L_x_187:
        /* <DEDUP_REMOVED lines=10> */
.L_x_190:
[----:B------:R-:W-:Y:S05]  /*6970*/  BSYNC B1 ;  /* 0x0000000000017941 */ /* 0x000fea0003800000 */
.L_x_189:
        /* <DEDUP_REMOVED lines=11> */
.L_x_192:
[----:B------:R-:W-:Y:S05]  /*6a30*/  BSYNC B1 ;  /* 0x0000000000017941 */ /* 0x000fea0003800000 */
.L_x_191:
        /* <DEDUP_REMOVED lines=11> */
.L_x_194:
[----:B------:R-:W-:Y:S05]  /*6af0*/  BSYNC B1 ;  /* 0x0000000000017941 */ /* 0x000fea0003800000 */
.L_x_193:
        /* <DEDUP_REMOVED lines=10> */
.L_x_196:
[----:B------:R-:W-:Y:S05]  /*6ba0*/  BSYNC B1 ;  /* 0x0000000000017941 */ /* 0x000fea0003800000 */
.L_x_195:
        /* <DEDUP_REMOVED lines=10> */
.L_x_198:
[----:B------:R-:W-:Y:S05]  /*6c50*/  BSYNC B1 ;  /* 0x0000000000017941 */ /* 0x000fea0003800000 */
.L_x_197:
        /* <DEDUP_REMOVED lines=11> */
.L_x_200:
[----:B------:R-:W-:Y:S05]  /*6d10*/  BSYNC B1 ;  /* 0x0000000000017941 */ /* 0x000fea0003800000 */
.L_x_199:
        /* <DEDUP_REMOVED lines=11> */
.L_x_202:
[----:B------:R-:W-:Y:S05]  /*6dd0*/  BSYNC B1 ;  /* 0x0000000000017941 */ /* 0x000fea0003800000 */
.L_x_201:
        /* <DEDUP_REMOVED lines=10> */
.L_x_204:
[----:B------:R-:W-:Y:S05]  /*6e80*/  BSYNC B1 ;  /* 0x0000000000017941 */ /* 0x000fea0003800000 */
.L_x_203:
        /* <DEDUP_REMOVED lines=10> */
.L_x_206:
[----:B------:R-:W-:Y:S05]  /*6f30*/  BSYNC B1 ;  /* 0x0000000000017941 */ /* 0x000fea0003800000 */
.L_x_205:
        /* <DEDUP_REMOVED lines=11> */
.L_x_208:
[----:B------:R-:W-:Y:S05]  /*6ff0*/  BSYNC B1 ;  /* 0x0000000000017941 */ /* 0x000fea0003800000 */
.L_x_207:
        /* <DEDUP_REMOVED lines=11> */
.L_x_210:
[----:B------:R-:W-:Y:S05]  /*70b0*/  BSYNC B1 ;  /* 0x0000000000017941 */ /* 0x000fea0003800000 */
.L_x_209:
        /* <DEDUP_REMOVED lines=10> */
.L_x_212:
[----:B------:R-:W-:Y:S05]  /*7160*/  BSYNC B1 ;  /* 0x0000000000017941 */ /* 0x000fea0003800000 */
.L_x_211:
        /* <DEDUP_REMOVED lines=10> */
.L_x_214:
[----:B------:R-:W-:Y:S05]  /*7210*/  BSYNC B1 ;  /* 0x0000000000017941 */ /* 0x000fea0003800000 */
.L_x_213:
        /* <DEDUP_REMOVED lines=11> */
.L_x_216:
[----:B------:R-:W-:Y:S05]  /*72d0*/  BSYNC B1 ;  /* 0x0000000000017941 */ /* 0x000fea0003800000 */
.L_x_215:
        /* <DEDUP_REMOVED lines=11> */
.L_x_218:
[----:B------:R-:W-:Y:S05]  /*7390*/  BSYNC B1 ;  /* 0x0000000000017941 */ /* 0x000fea0003800000 */
.L_x_217:
        /* <DEDUP_REMOVED lines=10> */
.L_x_220:
[----:B------:R-:W-:Y:S05]  /*7440*/  BSYNC B1 ;  /* 0x0000000000017941 */ /* 0x000fea0003800000 */
.L_x_219:
        /* <DEDUP_REMOVED lines=10> */
.L_x_222:
[----:B------:R-:W-:Y:S05]  /*74f0*/  BSYNC B1 ;  /* 0x0000000000017941 */ /* 0x000fea0003800000 */
.L_x_221:
        /* <DEDUP_REMOVED lines=11> */
.L_x_224:
[----:B------:R-:W-:Y:S05]  /*75b0*/  BSYNC B1 ;  /* 0x0000000000017941 */ /* 0x000fea0003800000 */
.L_x_223:
        /* <DEDUP_REMOVED lines=11> */
.L_x_226:
[----:B------:R-:W-:Y:S05]  /*7670*/  BSYNC B1 ;  /* 0x0000000000017941 */ /* 0x000fea0003800000 */
.L_x_225:
        /* <DEDUP_REMOVED lines=10> */
.L_x_228:
[----:B------:R-:W-:Y:S05]  /*7720*/  BSYNC B1 ;  /* 0x0000000000017941 */ /* 0x000fea0003800000 */
.L_x_227:
        /* <DEDUP_REMOVED lines=10> */
.L_x_230:
[----:B------:R-:W-:Y:S05]  /*77d0*/  BSYNC B1 ;  /* 0x0000000000017941 */ /* 0x000fea0003800000 */
.L_x_229:
        /* <DEDUP_REMOVED lines=11> */
.L_x_232:
[----:B------:R-:W-:Y:S05]  /*7890*/  BSYNC B1 ;  /* 0x0000000000017941 */ /* 0x000fea0003800000 */
.L_x_231:
        /* <DEDUP_REMOVED lines=11> */
.L_x_234:
[----:B------:R-:W-:Y:S05]  /*7950*/  BSYNC B1 ;  /* 0x0000000000017941 */ /* 0x000fea0003800000 */
.L_x_233:
        /* <DEDUP_REMOVED lines=10> */
.L_x_236:
[----:B------:R-:W-:Y:S05]  /*7a00*/  BSYNC B1 ;  /* 0x0000000000017941 */ /* 0x000fea0003800000 */
.L_x_235:
        /* <DEDUP_REMOVED lines=10> */
.L_x_238:
[----:B------:R-:W-:Y:S05]  /*7ab0*/  BSYNC B1 ;  /* 0x0000000000017941 */ /* 0x000fea0003800000 */
.L_x_237:
        /* <DEDUP_REMOVED lines=11> */
.L_x_240:
[----:B------:R-:W-:Y:S05]  /*7b70*/  BSYNC B1 ;  /* 0x0000000000017941 */ /* 0x000fea0003800000 */
.L_x_239:
        /* <DEDUP_REMOVED lines=11> */
.L_x_242:
[----:B------:R-:W-:Y:S05]  /*7c30*/  BSYNC B1 ;  /* 0x0000000000017941 */ /* 0x000fea0003800000 */
.L_x_241:
        /* <DEDUP_REMOVED lines=10> */
.L_x_244:
[----:B------:R-:W-:Y:S05]  /*7ce0*/  BSYNC B1 ;  /* 0x0000000000017941 */ /* 0x000fea0003800000 */
.L_x_243:
        /* <DEDUP_REMOVED lines=10> */
.L_x_246:
[----:B------:R-:W-:Y:S05]  /*7d90*/  BSYNC B1 ;  /* 0x0000000000017941 */ /* 0x000fea0003800000 */
.L_x_245:
        /* <DEDUP_REMOVED lines=11> */
.L_x_248:
[----:B------:R-:W-:Y:S05]  /*7e50*/  BSYNC B1 ;  /* 0x0000000000017941 */ /* 0x000fea0003800000 */
.L_x_247:
        /* <DEDUP_REMOVED lines=11> */
.L_x_250:
[----:B------:R-:W-:Y:S05]  /*7f10*/  BSYNC B1 ;  /* 0x0000000000017941 */ /* 0x000fea0003800000 */
.L_x_249:
        /* <DEDUP_REMOVED lines=10> */
.L_x_252:
[----:B------:R-:W-:Y:S05]  /*7fc0*/  BSYNC B1 ;  /* 0x0000000000017941 */ /* 0x000fea0003800000 */
.L_x_251:
        /* <DEDUP_REMOVED lines=10> */
.L_x_254:
[----:B------:R-:W-:Y:S05]  /*8070*/  BSYNC B1 ;  /* 0x0000000000017941 */ /* 0x000fea0003800000 */
.L_x_253:
        /* <DEDUP_REMOVED lines=11> */
.L_x_256:
[----:B------:R-:W-:Y:S05]  /*8130*/  BSYNC B1 ;  /* 0x0000000000017941 */ /* 0x000fea0003800000 */
.L_x_255:
        /* <DEDUP_REMOVED lines=11> */
.L_x_258:
[----:B------:R-:W-:Y:S05]  /*81f0*/  BSYNC B1 ;  /* 0x0000000000017941 */ /* 0x000fea0003800000 */
.L_x_257:
        /* <DEDUP_REMOVED lines=10> */
.L_x_260:
[----:B------:R-:W-:Y:S05]  /*82a0*/  BSYNC B1 ;  /* 0x0000000000017941 */ /* 0x000fea0003800000 */
.L_x_259:
        /* <DEDUP_REMOVED lines=10> */
.L_x_262:
[----:B------:R-:W-:Y:S05]  /*8350*/  BSYNC B1 ;  /* 0x0000000000017941 */ /* 0x000fea0003800000 */
.L_x_261:
        /* <DEDUP_REMOVED lines=11> */
.L_x_264:
[----:B------:R-:W-:Y:S05]  /*8410*/  BSYNC B1 ;  /* 0x0000000000017941 */ /* 0x000fea0003800000 */
.L_x_263:
        /* <DEDUP_REMOVED lines=11> */
.L_x_266:
[----:B------:R-:W-:Y:S05]  /*84d0*/  BSYNC B1 ;  /* 0x0000000000017941 */ /* 0x000fea0003800000 */
.L_x_265:
        /* <DEDUP_REMOVED lines=10> */
.L_x_268:
[----:B------:R-:W-:Y:S05]  /*8580*/  BSYNC B1 ;  /* 0x0000000000017941 */ /* 0x000fea0003800000 */
.L_x_267:
        /* <DEDUP_REMOVED lines=10> */
.L_x_270:
[----:B------:R-:W-:Y:S05]  /*8630*/  BSYNC B1 ;  /* 0x0000000000017941 */ /* 0x000fea0003800000 */
.L_x_269:
        /* <DEDUP_REMOVED lines=11> */
.L_x_272:
[----:B------:R-:W-:Y:S05]  /*86f0*/  BSYNC B1 ;  /* 0x0000000000017941 */ /* 0x000fea0003800000 */
.L_x_271:
        /* <DEDUP_REMOVED lines=11> */
.L_x_274:
[----:B------:R-:W-:Y:S05]  /*87b0*/  BSYNC B1 ;  /* 0x0000000000017941 */ /* 0x000fea0003800000 */
.L_x_273:
        /* <DEDUP_REMOVED lines=10> */
.L_x_276:
[----:B------:R-:W-:Y:S05]  /*8860*/  BSYNC B1 ;  /* 0x0000000000017941 */ /* 0x000fea0003800000 */
.L_x_275:
        /* <DEDUP_REMOVED lines=10> */
.L_x_278:
[----:B------:R-:W-:Y:S05]  /*8910*/  BSYNC B1 ;  /* 0x0000000000017941 */ /* 0x000fea0003800000 */
.L_x_277:
        /* <DEDUP_REMOVED lines=11> */
.L_x_280:
[----:B------:R-:W-:Y:S05]  /*89d0*/  BSYNC B1 ;  /* 0x0000000000017941 */ /* 0x000fea0003800000 */
.L_x_279:
        /* <DEDUP_REMOVED lines=11> */
.L_x_282:
[----:B------:R-:W-:Y:S05]  /*8a90*/  BSYNC B1 ;  /* 0x0000000000017941 */ /* 0x000fea0003800000 */
.L_x_281:
        /* <DEDUP_REMOVED lines=10> */
.L_x_284:
[----:B------:R-:W-:Y:S05]  /*8b40*/  BSYNC B1 ;  /* 0x0000000000017941 */ /* 0x000fea0003800000 */
.L_x_283:
        /* <DEDUP_REMOVED lines=10> */
.L_x_286:
[----:B------:R-:W-:Y:S05]  /*8bf0*/  BSYNC B1 ;  /* 0x0000000000017941 */ /* 0x000fea0003800000 */
.L_x_285:
        /* <DEDUP_REMOVED lines=11> */
.L_x_288:
[----:B------:R-:W-:Y:S05]  /*8cb0*/  BSYNC B1 ;  /* 0x0000000000017941 */ /* 0x000fea0003800000 */
.L_x_287:
[----:B-1---5:R-:W-:Y:S01]  /*8cc0*/  HADD2.F32 R13, -RZ, R12.H0_H0 ;  /* 0x2000000cff0d7230 */ /* 0x022fe20000004100 */
[----:B------:R-:W-:Y:S01]  /*8cd0*/  ISETP.GT.AND P1, PT, R3, 0x101, PT ;  /* 0x000001010300780c */ /* 0x000fe20003f24270 */
[----:B------:R-:W-:Y:S03]  /*8ce0*/  BSSY B1, `(.L_x_289) ;  /* 0x0000008000017945 */ /* 0x000fe60003800000 */
[----:B------:R-:W-:Y:S01]  /*8cf0*/  FMUL R13, R13, R16 ;  /* 0x000000100d0d7220 */ /* 0x000fe20000400000 */
[----:B------:R-:W-:-:S03]  /*8d00*/  ISETP.GT.AND P3, PT, R0, RZ, P1 ;  /* 0x000000ff0000720c */ /* 0x000fc60000f64270 */
[----:B------:R-:W-:-:S05]  /*8d10*/  FFMA R13, R24, R2, R13 ;  /* 0x00000002180d7223 */ /* 0x000fca000000000d */
[----:B------:R-:W-:-:S05]  /*8d20*/  F2FP.F16.F32.PACK_AB R13, RZ, R13 ;  /* 0x0000000dff0d723e */ /* 0x000fca00000000ff */
[----:B------:R1:W-:Y:S01]  /*8d30*/  @P2 STG.E.U16 desc[UR36][R4.64+0x200], R13 ;  /* 0x0002000d04002986 */ /* 0x0003e2000c101524 */
[----:B------:R-:W-:Y:S05]  /*8d40*/  @!P3 BRA `(.L_x_290) ;  /* 0x000000000004b947 */ /* 0x000fea0003800000 */
[----:B------:R0:W5:Y:S02]  /*8d50*/  LDG.E.LTC128B.U16 R12, desc[UR36][R10.64+0x202] ;  /* 0x000202240a0c7981 */ /* 0x000164000c1e1520 */
.L_x_290:
[----:B------:R-:W-:Y:S05]  /*8d60*/  BSYNC B1 ;  /* 0x0000000000017941 */ /* 0x000fea0003800000 */
.L_x_289:
[----:B-1---5:R-:W-:Y:S01]  /*8d70*/  HADD2.F32 R13, -RZ, R12.H0_H0 ;  /* 0x2000000cff0d7230 */ /* 0x022fe20000004100 */
[----:B------:R-:W-:Y:S01]  /*8d80*/  ISETP.GT.AND P0, PT, R0, 0x8, P0 ;  /* 0x000000080000780c */ /* 0x000fe20000704270 */
[----:B------:R-:W-:Y:S03]  /*8d90*/  BSSY B1, `(.L_x_291) ;  /* 0x0000007000017945 */ /* 0x000fe60003800000 */
[----:B------:R-:W-:-:S04]  /*8da0*/  FMUL R14, R13, R16 ;  /* 0x000000100d0e7220 */ /* 0x000fc80000400000 */
[----:B------:R-:W-:-:S05]  /*8db0*/  FFMA R14, R25, R2, R14 ;  /* 0x00000002190e7223 */ /* 0x000fca000000000e */
[----:B------:R-:W-:-:S05]  /*8dc0*/  F2FP.F16.F32.PACK_AB R14, RZ, R14 ;  /* 0x0000000eff0e723e */ /* 0x000fca00000000ff */
[----:B------:R1:W-:Y:S01]  /*8dd0*/  @P3 STG.E.U16 desc[UR36][R4.64+0x202], R14 ;  /* 0x0002020e04003986 */ /* 0x0003e2000c101524 */
[----:B------:R-:W-:Y:S05]  /*8de0*/  @!P0 BRA `(.L_x_292) ;  /* 0x0000000000048947 */ /* 0x000fea0003800000 */
[----:B------:R0:W5:Y:S02]  /*8df0*/  LDG.E.LTC128B.U16 R12, desc[UR36][R8.64+0x200] ;  /* 0x00020024080c7981 */ /* 0x000164000c1e1520 */
.L_x_292:
[----:B------:R-:W-:Y:S05]  /*8e00*/  BSYNC B1 ;  /* 0x0000000000017941 */ /* 0x000fea0003800000 */
.L_x_291:
[----:B-----5:R-:W-:Y:S01]  /*8e10*/  HADD2.F32 R13, -RZ, R12.H0_H0 ;  /* 0x2000000cff0d7230 */ /* 0x020fe20000004100 */
        /* <DEDUP_REMOVED lines=8> */
.L_x_294:
[----:B------:R-:W-:Y:S05]  /*8ea0*/  BSYNC B1 ;  /* 0x0000000000017941 */ /* 0x000fea0003800000 */
.L_x_293:
[----:B0----5:R-:W-:Y:S01]  /*8eb0*/  HADD2.F32 R13, -RZ, R12.H0_H0 ;  /* 0x2000000cff0d7230 */ /* 0x021fe20000004100 */
[----:B------:R-:W-:Y:S01]  /*8ec0*/  ISETP.GT.AND P0, PT, R3, 0x108, PT ;  /* 0x000001080300780c */ /* 0x000fe20003f04270 */
[----:B------:R-:W-:Y:S03]  /*8ed0*/  BSSY B1, `(.L_x_295) ;  /* 0x0000008000017945 */ /* 0x000fe60003800000 */
[----:B-1----:R-:W-:Y:S01]  /*8ee0*/  FMUL R14, R13, R16 ;  /* 0x000000100d0e7220 */ /* 0x002fe20000400000 */
[----:B------:R-:W-:-:S03]  /*8ef0*/  ISETP.GT.AND P2, PT, R0, RZ, P0 ;  /* 0x000000ff0000720c */ /* 0x000fc60000744270 */
[----:B------:R-:W-:-:S05]  /*8f00*/  FFMA R14, R27, R2, R14 ;  /* 0x000000021b0e7223 */ /* 0x000fca000000000e */
[----:B------:R-:W-:-:S05]  /*8f10*/  F2FP.F16.F32.PACK_AB R14, RZ, R14 ;  /* 0x0000000eff0e723e */ /* 0x000fca00000000ff */
[----:B------:R0:W-:Y:S01]  /*8f20*/  @P1 STG.E.U16 desc[UR36][R6.64+0x202], R14 ;  /* 0x0002020e06001986 */ /* 0x0001e2000c101524 */
[----:B------:R-:W-:Y:S05]  /*8f30*/  @!P2 BRA `(.L_x_296) ;  /* 0x000000000004a947 */ /* 0x000fea0003800000 */
[----:B------:R1:W5:Y:S02]  /*8f40*/  LDG.E.LTC128B.U16 R12, desc[UR36][R10.64+0x210] ;  /* 0x000210240a0c7981 */ /* 0x000364000c1e1520 */
.L_x_296:
[----:B------:R-:W-:Y:S05]  /*8f50*/  BSYNC B1 ;  /* 0x0000000000017941 */ /* 0x000fea0003800000 */
.L_x_295:
[----:B-----5:R-:W-:Y:S01]  /*8f60*/  HADD2.F32 R13, -RZ, R12.H0_H0 ;  /* 0x2000000cff0d7230 */ /* 0x020fe20000004100 */
        /* <DEDUP_REMOVED lines=9> */
.L_x_298:
[----:B------:R-:W-:Y:S05]  /*9000*/  BSYNC B1 ;  /* 0x0000000000017941 */ /* 0x000fea0003800000 */
.L_x_297:
[----:B0----5:R-:W-:Y:S01]  /*9010*/  HADD2.F32 R13, -RZ, R12.H0_H0 ;  /* 0x2000000cff0d7230 */ /* 0x021fe20000004100 */
        /* <DEDUP_REMOVED lines=8> */
.L_x_300:
[----:B------:R-:W-:Y:S05]  /*90a0*/  BSYNC B1 ;  /* 0x0000000000017941 */ /* 0x000fea0003800000 */
.L_x_299:
        /* <DEDUP_REMOVED lines=9> */
.L_x_302:
[----:B------:R-:W-:Y:S05]  /*9140*/  BSYNC B1 ;  /* 0x0000000000017941 */ /* 0x000fea0003800000 */
.L_x_301:
[----:B0----5:R-:W-:Y:S01]  /*9150*/  HADD2.F32 R13, -RZ, R12.H0_H0 ;  /* 0x2000000cff0d7230 */ /* 0x021fe20000004100 */
        /* <DEDUP_REMOVED lines=9> */
.L_x_304:
[----:B------:R-:W-:Y:S05]  /*91f0*/  BSYNC B1 ;  /* 0x0000000000017941 */ /* 0x000fea0003800000 */
.L_x_303:
        /* <DEDUP_REMOVED lines=10> */
.L_x_306:
[----:B------:R-:W-:Y:S05]  /*92a0*/  BSYNC B1 ;  /* 0x0000000000017941 */ /* 0x000fea0003800000 */
.L_x_305:
        /* <DEDUP_REMOVED lines=9> */
.L_x_308:
[----:B------:R-:W-:Y:S05]  /*9340*/  BSYNC B1 ;  /* 0x0000000000017941 */ /* 0x000fea0003800000 */
.L_x_307:
        /* <DEDUP_REMOVED lines=9> */
.L_x_310:
[----:B------:R-:W-:Y:S05]  /*93e0*/  BSYNC B1 ;  /* 0x0000000000017941 */ /* 0x000fea0003800000 */
.L_x_309:
        /* <DEDUP_REMOVED lines=10> */
.L_x_312:
[----:B------:R-:W-:Y:S05]  /*9490*/  BSYNC B1 ;  /* 0x0000000000017941 */ /* 0x000fea0003800000 */
.L_x_311:
        /* <DEDUP_REMOVED lines=10> */
.L_x_314:
[----:B------:R-:W-:Y:S05]  /*9540*/  BSYNC B1 ;  /* 0x0000000000017941 */ /* 0x000fea0003800000 */
.L_x_313:
        /* <DEDUP_REMOVED lines=9> */
.L_x_316:
[----:B------:R-:W-:Y:S05]  /*95e0*/  BSYNC B1 ;  /* 0x0000000000017941 */ /* 0x000fea0003800000 */
.L_x_315:
        /* <DEDUP_REMOVED lines=9> */
.L_x_318:
[----:B------:R-:W-:Y:S05]  /*9680*/  BSYNC B1 ;  /* 0x0000000000017941 */ /* 0x000fea0003800000 */
.L_x_317:
        /* <DEDUP_REMOVED lines=10> */
.L_x_320:
[----:B------:R-:W-:Y:S05]  /*9730*/  BSYNC B1 ;  /* 0x0000000000017941 */ /* 0x000fea0003800000 */
.L_x_319:
        /* <DEDUP_REMOVED lines=10> */
.L_x_322:
[----:B------:R-:W-:Y:S05]  /*97e0*/  BSYNC B1 ;  /* 0x0000000000017941 */ /* 0x000fea0003800000 */
.L_x_321:
        /* <DEDUP_REMOVED lines=9> */
.L_x_324:
[----:B------:R-:W-:Y:S05]  /*9880*/  BSYNC B1 ;  /* 0x0000000000017941 */ /* 0x000fea0003800000 */
.L_x_323:
        /* <DEDUP_REMOVED lines=9> */
.L_x_326:
[----:B------:R-:W-:Y:S05]  /*9920*/  BSYNC B1 ;  /* 0x0000000000017941 */ /* 0x000fea0003800000 */
.L_x_325:
        /* <DEDUP_REMOVED lines=10> */
.L_x_328:
[----:B------:R-:W-:Y:S05]  /*99d0*/  BSYNC B1 ;  /* 0x0000000000017941 */ /* 0x000fea0003800000 */
.L_x_327:
        /* <DEDUP_REMOVED lines=10> */
.L_x_330:
[----:B------:R-:W-:Y:S05]  /*9a80*/  BSYNC B1 ;  /* 0x0000000000017941 */ /* 0x000fea0003800000 */
.L_x_329:
        /* <DEDUP_REMOVED lines=9> */
.L_x_332:
[----:B------:R-:W-:Y:S05]  /*9b20*/  BSYNC B1 ;  /* 0x0000000000017941 */ /* 0x000fea0003800000 */
.L_x_331:
        /* <DEDUP_REMOVED lines=9> */
.L_x_334:
[----:B------:R-:W-:Y:S05]  /*9bc0*/  BSYNC B1 ;  /* 0x0000000000017941 */ /* 0x000fea0003800000 */
.L_x_333:
        /* <DEDUP_REMOVED lines=10> */
.L_x_336:
[----:B------:R-:W-:Y:S05]  /*9c70*/  BSYNC B1 ;  /* 0x0000000000017941 */ /* 0x000fea0003800000 */
.L_x_335:
        /* <DEDUP_REMOVED lines=10> */
.L_x_338:
[----:B------:R-:W-:Y:S05]  /*9d20*/  BSYNC B1 ;  /* 0x0000000000017941 */ /* 0x000fea0003800000 */
.L_x_337:
        /* <DEDUP_REMOVED lines=9> */
.L_x_340:
[----:B------:R-:W-:Y:S05]  /*9dc0*/  BSYNC B1 ;  /* 0x0000000000017941 */ /* 0x000fea0003800000 */
.L_x_339:
        /* <DEDUP_REMOVED lines=9> */
.L_x_342:
[----:B------:R-:W-:Y:S05]  /*9e60*/  BSYNC B1 ;  /* 0x0000000000017941 */ /* 0x000fea0003800000 */
.L_x_341:
        /* <DEDUP_REMOVED lines=10> */
.L_x_344:
[----:B------:R-:W-:Y:S05]  /*9f10*/  BSYNC B1 ;  /* 0x0000000000017941 */ /* 0x000fea0003800000 */
.L_x_343:
        /* <DEDUP_REMOVED lines=10> */
.L_x_346:
[----:B------:R-:W-:Y:S05]  /*9fc0*/  BSYNC B1 ;  /* 0x0000000000017941 */ /* 0x000fea0003800000 */
.L_x_345:
        /* <DEDUP_REMOVED lines=9> */
.L_x_348:
[----:B------:R-:W-:Y:S05]  /*a060*/  BSYNC B1 ;  /* 0x0000000000017941 */ /* 0x000fea0003800000 */
.L_x_347:
        /* <DEDUP_REMOVED lines=9> */
.L_x_350:
[----:B------:R-:W-:Y:S05]  /*a100*/  BSYNC B1 ;  /* 0x0000000000017941 */ /* 0x000fea0003800000 */
.L_x_349:
        /* <DEDUP_REMOVED lines=10> */
.L_x_352:
[----:B------:R-:W-:Y:S05]  /*a1b0*/  BSYNC B1 ;  /* 0x0000000000017941 */ /* 0x000fea0003800000 */
.L_x_351:
        /* <DEDUP_REMOVED lines=10> */
.L_x_354:
[----:B------:R-:W-:Y:S05]  /*a260*/  BSYNC B1 ;  /* 0x0000000000017941 */ /* 0x000fea0003800000 */
.L_x_353:
        /* <DEDUP_REMOVED lines=9> */
.L_x_356:
[----:B------:R-:W-:Y:S05]  /*a300*/  BSYNC B1 ;  /* 0x0000000000017941 */ /* 0x000fea0003800000 */
.L_x_355:
        /* <DEDUP_REMOVED lines=9> */
.L_x_358:
[----:B------:R-:W-:Y:S05]  /*a3a0*/  BSYNC B1 ;  /* 0x0000000000017941 */ /* 0x000fea0003800000 */
.L_x_357:
        /* <DEDUP_REMOVED lines=10> */
.L_x_360:
[----:B------:R-:W-:Y:S05]  /*a450*/  BSYNC B1 ;  /* 0x0000000000017941 */ /* 0x000fea0003800000 */
.L_x_359:
        /* <DEDUP_REMOVED lines=10> */
.L_x_362:
[----:B------:R-:W-:Y:S05]  /*a500*/  BSYNC B1 ;  /* 0x0000000000017941 */ /* 0x000fea0003800000 */
.L_x_361:
        /* <DEDUP_REMOVED lines=9> */
.L_x_364:
[----:B------:R-:W-:Y:S05]  /*a5a0*/  BSYNC B1 ;  /* 0x0000000000017941 */ /* 0x000fea0003800000 */
.L_x_363:
        /* <DEDUP_REMOVED lines=9> */
.L_x_366:
[----:B------:R-:W-:Y:S05]  /*a640*/  BSYNC B1 ;  /* 0x0000000000017941 */ /* 0x000fea0003800000 */
.L_x_365:
        /* <DEDUP_REMOVED lines=10> */
.L_x_368:
[----:B------:R-:W-:Y:S05]  /*a6f0*/  BSYNC B1 ;  /* 0x0000000000017941 */ /* 0x000fea0003800000 */
.L_x_367:
        /* <DEDUP_REMOVED lines=10> */
.L_x_370:
[----:B------:R-:W-:Y:S05]  /*a7a0*/  BSYNC B1 ;  /* 0x0000000000017941 */ /* 0x000fea0003800000 */
.L_x_369:
        /* <DEDUP_REMOVED lines=9> */
.L_x_372:
[----:B------:R-:W-:Y:S05]  /*a840*/  BSYNC B1 ;  /* 0x0000000000017941 */ /* 0x000fea0003800000 */
.L_x_371:
        /* <DEDUP_REMOVED lines=9> */
.L_x_374:
[----:B------:R-:W-:Y:S05]  /*a8e0*/  BSYNC B1 ;  /* 0x0000000000017941 */ /* 0x000fea0003800000 */
.L_x_373:
        /* <DEDUP_REMOVED lines=10> */
.L_x_376:
[----:B------:R-:W-:Y:S05]  /*a990*/  BSYNC B1 ;  /* 0x0000000000017941 */ /* 0x000fea0003800000 */
.L_x_375:
        /* <DEDUP_REMOVED lines=10> */
.L_x_378:
[----:B------:R-:W-:Y:S05]  /*aa40*/  BSYNC B1 ;  /* 0x0000000000017941 */ /* 0x000fea0003800000 */
.L_x_377:
        /* <DEDUP_REMOVED lines=9> */
.L_x_380:
[----:B------:R-:W-:Y:S05]  /*aae0*/  BSYNC B1 ;  /* 0x0000000000017941 */ /* 0x000fea0003800000 */
.L_x_379:
        /* <DEDUP_REMOVED lines=9> */
.L_x_382:
[----:B------:R-:W-:Y:S05]  /*ab80*/  BSYNC B1 ;  /* 0x0000000000017941 */ /* 0x000fea0003800000 */
.L_x_381:
        /* <DEDUP_REMOVED lines=10> */
.L_x_384:
[----:B------:R-:W-:Y:S05]  /*ac30*/  BSYNC B1 ;  /* 0x0000000000017941 */ /* 0x000fea0003800000 */
.L_x_383:
        /* <DEDUP_REMOVED lines=10> */
.L_x_386:
[----:B------:R-:W-:Y:S05]  /*ace0*/  BSYNC B1 ;  /* 0x0000000000017941 */ /* 0x000fea0003800000 */
.L_x_385:
        /* <DEDUP_REMOVED lines=9> */
.L_x_388:
[----:B------:R-:W-:Y:S05]  /*ad80*/  BSYNC B1 ;  /* 0x0000000000017941 */ /* 0x000fea0003800000 */
.L_x_387:
        /* <DEDUP_REMOVED lines=9> */
.L_x_390:
[----:B------:R-:W-:Y:S05]  /*ae20*/  BSYNC B1 ;  /* 0x0000000000017941 */ /* 0x000fea0003800000 */
.L_x_389:
        /* <DEDUP_REMOVED lines=10> */
.L_x_392:
[----:B------:R-:W-:Y:S05]  /*aed0*/  BSYNC B1 ;  /* 0x0000000000017941 */ /* 0x000fea0003800000 */
.L_x_391:
        /* <DEDUP_REMOVED lines=10> */
.L_x_394:
[----:B------:R-:W-:Y:S05]  /*af80*/  BSYNC B1 ;  /* 0x0000000000017941 */ /* 0x000fea0003800000 */
.L_x_393:
        /* <DEDUP_REMOVED lines=9> */
.L_x_396:
[----:B------:R-:W-:Y:S05]  /*b020*/  BSYNC B1 ;  /* 0x0000000000017941 */ /* 0x000fea0003800000 */
.L_x_395:
        /* <DEDUP_REMOVED lines=9> */
.L_x_398:
[----:B------:R-:W-:Y:S05]  /*b0c0*/  BSYNC B1 ;  /* 0x0000000000017941 */ /* 0x000fea0003800000 */
.L_x_397:
        /* <DEDUP_REMOVED lines=10> */
.L_x_400:
[----:B------:R-:W-:Y:S05]  /*b170*/  BSYNC B1 ;  /* 0x0000000000017941 */ /* 0x000fea0003800000 */
.L_x_399:
        /* <DEDUP_REMOVED lines=10> */
.L_x_402:
[----:B------:R-:W-:Y:S05]  /*b220*/  BSYNC B1 ;  /* 0x0000000000017941 */ /* 0x000fea0003800000 */
.L_x_401:
        /* <DEDUP_REMOVED lines=9> */
.L_x_404:
[----:B------:R-:W-:Y:S05]  /*b2c0*/  BSYNC B1 ;  /* 0x0000000000017941 */ /* 0x000fea0003800000 */
.L_x_403:
        /* <DEDUP_REMOVED lines=9> */
.L_x_406:
[----:B------:R-:W-:Y:S05]  /*b360*/  BSYNC B1 ;  /* 0x0000000000017941 */ /* 0x000fea0003800000 */
.L_x_405:
        /* <DEDUP_REMOVED lines=10> */
.L_x_408:
[----:B------:R-:W-:Y:S05]  /*b410*/  BSYNC B1 ;  /* 0x0000000000017941 */ /* 0x000fea0003800000 */
.L_x_407:
        /* <DEDUP_REMOVED lines=10> */
.L_x_410:
[----:B------:R-:W-:Y:S05]  /*b4c0*/  BSYNC B1 ;  /* 0x0000000000017941 */ /* 0x000fea0003800000 */
.L_x_409:
        /* <DEDUP_REMOVED lines=9> */
.L_x_412:
[----:B------:R-:W-:Y:S05]  /*b560*/  BSYNC B1 ;  /* 0x0000000000017941 */ /* 0x000fea0003800000 */
.L_x_411:
        /* <DEDUP_REMOVED lines=9> */
.L_x_414:
[----:B------:R-:W-:Y:S05]  /*b600*/  BSYNC B1 ;  /* 0x0000000000017941 */ /* 0x000fea0003800000 */
.L_x_413:
        /* <DEDUP_REMOVED lines=10> */
.L_x_416:
[----:B------:R-:W-:Y:S05]  /*b6b0*/  BSYNC B1 ;  /* 0x0000000000017941 */ /* 0x000fea0003800000 */
.L_x_415:
        /* <DEDUP_REMOVED lines=10> */
.L_x_418:
[----:B------:R-:W-:Y:S05]  /*b760*/  BSYNC B1 ;  /* 0x0000000000017941 */ /* 0x000fea0003800000 */
.L_x_417:
        /* <DEDUP_REMOVED lines=9> */
.L_x_420:
[----:B------:R-:W-:Y:S05]  /*b800*/  BSYNC B1 ;  /* 0x0000000000017941 */ /* 0x000fea0003800000 */
.L_x_419:
        /* <DEDUP_REMOVED lines=9> */
.L_x_422:
[----:B------:R-:W-:Y:S05]  /*b8a0*/  BSYNC B1 ;  /* 0x0000000000017941 */ /* 0x000fea0003800000 */
.L_x_421:
        /* <DEDUP_REMOVED lines=10> */
.L_x_424:
[----:B------:R-:W-:Y:S05]  /*b950*/  BSYNC B1 ;  /* 0x0000000000017941 */ /* 0x000fea0003800000 */
.L_x_423:
        /* <DEDUP_REMOVED lines=10> */
.L_x_426:
[----:B------:R-:W-:Y:S05]  /*ba00*/  BSYNC B1 ;  /* 0x0000000000017941 */ /* 0x000fea0003800000 */
.L_x_425:
        /* <DEDUP_REMOVED lines=9> */
.L_x_428:
[----:B------:R-:W-:Y:S05]  /*baa0*/  BSYNC B1 ;  /* 0x0000000000017941 */ /* 0x000fea0003800000 */
.L_x_427:
        /* <DEDUP_REMOVED lines=9> */
.L_x_430:
[----:B------:R-:W-:Y:S05]  /*bb40*/  BSYNC B1 ;  /* 0x0000000000017941 */ /* 0x000fea0003800000 */
.L_x_429:
        /* <DEDUP_REMOVED lines=10> */
.L_x_432:
[----:B------:R-:W-:Y:S05]  /*bbf0*/  BSYNC B1 ;  /* 0x0000000000017941 */ /* 0x000fea0003800000 */
.L_x_431:
        /* <DEDUP_REMOVED lines=10> */
.L_x_434:
[----:B------:R-:W-:Y:S05]  /*bca0*/  BSYNC B1 ;  /* 0x0000000000017941 */ /* 0x000fea0003800000 */
.L_x_433:
        /* <DEDUP_REMOVED lines=9> */
.L_x_436:
[----:B------:R-:W-:Y:S05]  /*bd40*/  BSYNC B1 ;  /* 0x0000000000017941 */ /* 0x000fea0003800000 */
.L_x_435:
        /* <DEDUP_REMOVED lines=9> */
.L_x_438:
[----:B------:R-:W-:Y:S05]  /*bde0*/  BSYNC B1 ;  /* 0x0000000000017941 */ /* 0x000fea0003800000 */
.L_x_437:
        /* <DEDUP_REMOVED lines=10> */
.L_x_440:
[----:B------:R-:W-:Y:S05]  /*be90*/  BSYNC B1 ;  /* 0x0000000000017941 */ /* 0x000fea0003800000 */
.L_x_439:
        /* <DEDUP_REMOVED lines=10> */
.L_x_442:
[----:B------:R-:W-:Y:S05]  /*bf40*/  BSYNC B1 ;  /* 0x0000000000017941 */ /* 0x000fea0003800000 */
.L_x_441:
        /* <DEDUP_REMOVED lines=9> */
.L_x_444:
[----:B------:R-:W-:Y:S05]  /*bfe0*/  BSYNC B1 ;  /* 0x0000000000017941 */ /* 0x000fea0003800000 */
.L_x_443:
        /* <DEDUP_REMOVED lines=9> */
.L_x_446:
[----:B------:R-:W-:Y:S05]  /*c080*/  BSYNC B1 ;  /* 0x0000000000017941 */ /* 0x000fea0003800000 */
.L_x_445:
        /* <DEDUP_REMOVED lines=10> */
.L_x_448:
[----:B------:R-:W-:Y:S05]  /*c130*/  BSYNC B1 ;  /* 0x0000000000017941 */ /* 0x000fea0003800000 */
.L_x_447:
        /* <DEDUP_REMOVED lines=10> */
.L_x_450:
[----:B------:R-:W-:Y:S05]  /*c1e0*/  BSYNC B1 ;  /* 0x0000000000017941 */ /* 0x000fea0003800000 */
.L_x_449:
        /* <DEDUP_REMOVED lines=9> */
.L_x_452:
[----:B------:R-:W-:Y:S05]  /*c280*/  BSYNC B1 ;  /* 0x0000000000017941 */ /* 0x000fea0003800000 */
.L_x_451:
        /* <DEDUP_REMOVED lines=9> */
.L_x_454:
[----:B------:R-:W-:Y:S05]  /*c320*/  BSYNC B1 ;  /* 0x0000000000017941 */ /* 0x000fea0003800000 */
.L_x_453:
        /* <DEDUP_REMOVED lines=10> */
.L_x_456:
[----:B------:R-:W-:Y:S05]  /*c3d0*/  BSYNC B1 ;  /* 0x0000000000017941 */ /* 0x000fea0003800000 */
.L_x_455:
        /* <DEDUP_REMOVED lines=10> */
.L_x_458:
[----:B------:R-:W-:Y:S05]  /*c480*/  BSYNC B1 ;  /* 0x0000000000017941 */ /* 0x000fea0003800000 */
.L_x_457:
        /* <DEDUP_REMOVED lines=9> */
.L_x_460:
[----:B------:R-:W-:Y:S05]  /*c520*/  BSYNC B1 ;  /* 0x0000000000017941 */ /* 0x000fea0003800000 */
.L_x_459:
        /* <DEDUP_REMOVED lines=9> */
.L_x_462:
[----:B------:R-:W-:Y:S05]  /*c5c0*/  BSYNC B1 ;  /* 0x0000000000017941 */ /* 0x000fea0003800000 */
.L_x_461:
        /* <DEDUP_REMOVED lines=10> */
.L_x_464:
[----:B------:R-:W-:Y:S05]  /*c670*/  BSYNC B1 ;  /* 0x0000000000017941 */ /* 0x000fea0003800000 */
.L_x_463:
        /* <DEDUP_REMOVED lines=10> */
.L_x_466:
[----:B------:R-:W-:Y:S05]  /*c720*/  BSYNC B1 ;  /* 0x0000000000017941 */ /* 0x000fea0003800000 */
.L_x_465:
        /* <DEDUP_REMOVED lines=9> */
.L_x_468:
[----:B------:R-:W-:Y:S05]  /*c7c0*/  BSYNC B1 ;  /* 0x0000000000017941 */ /* 0x000fea0003800000 */
.L_x_467:
        /* <DEDUP_REMOVED lines=9> */
.L_x_470:
[----:B------:R-:W-:Y:S05]  /*c860*/  BSYNC B1 ;  /* 0x0000000000017941 */ /* 0x000fea0003800000 */
.L_x_469:
        /* <DEDUP_REMOVED lines=10> */
.L_x_472:
[----:B------:R-:W-:Y:S05]  /*c910*/  BSYNC B1 ;  /* 0x0000000000017941 */ /* 0x000fea0003800000 */
.L_x_471:
        /* <DEDUP_REMOVED lines=10> */
.L_x_474:
[----:B------:R-:W-:Y:S05]  /*c9c0*/  BSYNC B1 ;  /* 0x0000000000017941 */ /* 0x000fea0003800000 */
.L_x_473:
        /* <DEDUP_REMOVED lines=9> */
.L_x_476:
[----:B------:R-:W-:Y:S05]  /*ca60*/  BSYNC B1 ;  /* 0x0000000000017941 */ /* 0x000fea0003800000 */
.L_x_475:
        /* <DEDUP_REMOVED lines=9> */
.L_x_478:
[----:B------:R-:W-:Y:S05]  /*cb00*/  BSYNC B1 ;  /* 0x0000000000017941 */ /* 0x000fea0003800000 */
.L_x_477:
        /* <DEDUP_REMOVED lines=10> */
.L_x_480:
[----:B------:R-:W-:Y:S05]  /*cbb0*/  BSYNC B1 ;  /* 0x0000000000017941 */ /* 0x000fea0003800000 */
.L_x_479:
        /* <DEDUP_REMOVED lines=10> */
.L_x_482:
[----:B------:R-:W-:Y:S05]  /*cc60*/  BSYNC B1 ;  /* 0x0000000000017941 */ /* 0x000fea0003800000 */
.L_x_481:
        /* <DEDUP_REMOVED lines=9> */
.L_x_484:
[----:B------:R-:W-:Y:S05]  /*cd00*/  BSYNC B1 ;  /* 0x0000000000017941 */ /* 0x000fea0003800000 */
.L_x_483:
        /* <DEDUP_REMOVED lines=9> */
.L_x_486:
[----:B------:R-:W-:Y:S05]  /*cda0*/  BSYNC B1 ;  /* 0x0000000000017941 */ /* 0x000fea0003800000 */
.L_x_485:
        /* <DEDUP_REMOVED lines=10> */
.L_x_488:
[----:B------:R-:W-:Y:S05]  /*ce50*/  BSYNC B1 ;  /* 0x0000000000017941 */ /* 0x000fea0003800000 */
.L_x_487:
        /* <DEDUP_REMOVED lines=10> */
.L_x_490:
[----:B------:R-:W-:Y:S05]  /*cf00*/  BSYNC B1 ;  /* 0x0000000000017941 */ /* 0x000fea0003800000 */
.L_x_489:
        /* <DEDUP_REMOVED lines=9> */
.L_x_492:
[----:B------:R-:W-:Y:S05]  /*cfa0*/  BSYNC B1 ;  /* 0x0000000000017941 */ /* 0x000fea0003800000 */
.L_x_491:
        /* <DEDUP_REMOVED lines=9> */
.L_x_494:
[----:B------:R-:W-:Y:S05]  /*d040*/  BSYNC B1 ;  /* 0x0000000000017941 */ /* 0x000fea0003800000 */
.L_x_493:
        /* <DEDUP_REMOVED lines=10> */
.L_x_496:
[----:B------:R-:W-:Y:S05]  /*d0f0*/  BSYNC B1 ;  /* 0x0000000000017941 */ /* 0x000fea0003800000 */
.L_x_495:
        /* <DEDUP_REMOVED lines=10> */
.L_x_498:
[----:B------:R-:W-:Y:S05]  /*d1a0*/  BSYNC B1 ;  /* 0x0000000000017941 */ /* 0x000fea0003800000 */
.L_x_497:
        /* <DEDUP_REMOVED lines=9> */
.L_x_500:
[----:B------:R-:W-:Y:S05]  /*d240*/  BSYNC B1 ;  /* 0x0000000000017941 */ /* 0x000fea0003800000 */
.L_x_499:
        /* <DEDUP_REMOVED lines=9> */
.L_x_502:
[----:B------:R-:W-:Y:S05]  /*d2e0*/  BSYNC B1 ;  /* 0x0000000000017941 */ /* 0x000fea0003800000 */
.L_x_501:
        /* <DEDUP_REMOVED lines=10> */
.L_x_504:
[----:B------:R-:W-:Y:S05]  /*d390*/  BSYNC B1 ;  /* 0x0000000000017941 */ /* 0x000fea0003800000 */
.L_x_503:
        /* <DEDUP_REMOVED lines=10> */
.L_x_506:
[----:B------:R-:W-:Y:S05]  /*d440*/  BSYNC B1 ;  /* 0x0000000000017941 */ /* 0x000fea0003800000 */
.L_x_505:
        /* <DEDUP_REMOVED lines=9> */
.L_x_508:
[----:B------:R-:W-:Y:S05]  /*d4e0*/  BSYNC B1 ;  /* 0x0000000000017941 */ /* 0x000fea0003800000 */
.L_x_507:
        /* <DEDUP_REMOVED lines=9> */
.L_x_510:
[----:B------:R-:W-:Y:S05]  /*d580*/  BSYNC B1 ;  /* 0x0000000000017941 */ /* 0x000fea0003800000 */
.L_x_509:
        /* <DEDUP_REMOVED lines=10> */
.L_x_512:
[----:B------:R-:W-:Y:S05]  /*d630*/  BSYNC B1 ;  /* 0x0000000000017941 */ /* 0x000fea0003800000 */
.L_x_511:
        /* <DEDUP_REMOVED lines=10> */
.L_x_514:
[----:B------:R-:W-:Y:S05]  /*d6e0*/  BSYNC B1 ;  /* 0x0000000000017941 */ /* 0x000fea0003800000 */
.L_x_513:
        /* <DEDUP_REMOVED lines=9> */
.L_x_516:
[----:B------:R-:W-:Y:S05]  /*d780*/  BSYNC B1 ;  /* 0x0000000000017941 */ /* 0x000fea0003800000 */
.L_x_515:
        /* <DEDUP_REMOVED lines=9> */
.L_x_518:
[----:B------:R-:W-:Y:S05]  /*d820*/  BSYNC B1 ;  /* 0x0000000000017941 */ /* 0x000fea0003800000 */
.L_x_517:
        /* <DEDUP_REMOVED lines=10> */
.L_x_520:
[----:B------:R-:W-:Y:S05]  /*d8d0*/  BSYNC B1 ;  /* 0x0000000000017941 */ /* 0x000fea0003800000 */
.L_x_519:
        /* <DEDUP_REMOVED lines=10> */
.L_x_522:
[----:B------:R-:W-:Y:S05]  /*d980*/  BSYNC B1 ;  /* 0x0000000000017941 */ /* 0x000fea0003800000 */
.L_x_521:
        /* <DEDUP_REMOVED lines=9> */
.L_x_524:
[----:B------:R-:W-:Y:S05]  /*da20*/  BSYNC B1 ;  /* 0x0000000000017941 */ /* 0x000fea0003800000 */
.L_x_523:
        /* <DEDUP_REMOVED lines=9> */
.L_x_526:
[----:B------:R-:W-:Y:S05]  /*dac0*/  BSYNC B1 ;  /* 0x0000000000017941 */ /* 0x000fea0003800000 */
.L_x_525:
        /* <DEDUP_REMOVED lines=10> */
.L_x_528:
[----:B------:R-:W-:Y:S05]  /*db70*/  BSYNC B1 ;  /* 0x0000000000017941 */ /* 0x000fea0003800000 */
.L_x_527:
        /* <DEDUP_REMOVED lines=10> */
.L_x_530:
[----:B------:R-:W-:Y:S05]  /*dc20*/  BSYNC B1 ;  /* 0x0000000000017941 */ /* 0x000fea0003800000 */
.L_x_529:
        /* <DEDUP_REMOVED lines=9> */
.L_x_532:
[----:B------:R-:W-:Y:S05]  /*dcc0*/  BSYNC B1 ;  /* 0x0000000000017941 */ /* 0x000fea0003800000 */
.L_x_531:
        /* <DEDUP_REMOVED lines=9> */
.L_x_534:
[----:B------:R-:W-:Y:S05]  /*dd60*/  BSYNC B1 ;  /* 0x0000000000017941 */ /* 0x000fea0003800000 */
.L_x_533:
        /* <DEDUP_REMOVED lines=10> */
.L_x_536:
[----:B------:R-:W-:Y:S05]  /*de10*/  BSYNC B1 ;  /* 0x0000000000017941 */ /* 0x000fea0003800000 */
.L_x_535:
        /* <DEDUP_REMOVED lines=10> */
.L_x_538:
[----:B------:R-:W-:Y:S05]  /*dec0*/  BSYNC B1 ;  /* 0x0000000000017941 */ /* 0x000fea0003800000 */
.L_x_537:
[----:B-----5:R-:W-:Y:S01]  /*ded0*/  HADD2.F32 R3, -RZ, R12.H0_H0 ;  /* 0x2000000cff037230 */ /* 0x020fe20000004100 */
[----:B------:R-:W-:Y:S01]  /*dee0*/  ISETP.GT.AND P0, PT, R0, 0x8, P0 ;  /* 0x000000080000780c */ /* 0x000fe20000704270 */
[----:B------:R-:W-:Y:S03]  /*def0*/  BSSY B1, `(.L_x_539) ;  /* 0x0000007000017945 */ /* 0x000fe60003800000 */
[----:B012-4-:R-:W-:-:S04]  /*df00*/  FMUL R10, R3, R16 ;  /* 0x00000010030a7220 */ /* 0x017fc80000400000 */
[----:B------:R-:W-:-:S05]  /*df10*/  FFMA R10, R149, R2, R10 ;  /* 0x00000002950a7223 */ /* 0x000fca000000000a */
[----:B------:R-:W-:-:S05]  /*df20*/  F2FP.F16.F32.PACK_AB R10, RZ, R10 ;  /* 0x0000000aff0a723e */ /* 0x000fca00000000ff */
[----:B------:R0:W-:Y:S01]  /*df30*/  @P3 STG.E.U16 desc[UR36][R4.64+0x3f2], R10 ;  /* 0x0003f20a04003986 */ /* 0x0001e2000c101524 */
[----:B------:R-:W-:Y:S05]  /*df40*/  @!P0 BRA `(.L_x_540) ;  /* 0x0000000000048947 */ /* 0x000fea0003800000 */
[----:B------:R1:W5:Y:S02]  /*df50*/  LDG.E.LTC128B.U16 R12, desc[UR36][R8.64+0x3f0] ;  /* 0x0003f024080c7981 */ /* 0x000364000c1e1520 */
.L_x_540:
[----:B------:R-:W-:Y:S05]  /*df60*/  BSYNC B1 ;  /* 0x0000000000017941 */ /* 0x000fea0003800000 */
.L_x_539:
[----:B-----5:R-:W-:Y:S01]  /*df70*/  HADD2.F32 R3, -RZ, R12.H0_H0 ;  /* 0x2000000cff037230 */ /* 0x020fe20000004100 */
[----:B------:R-:W-:Y:S01]  /*df80*/  ISETP.GT.AND P1, PT, R0, 0x8, P1 ;  /* 0x000000080000780c */ /* 0x000fe20000f24270 */
[----:B0-----:R-:W-:Y:S01]  /*df90*/  @P0 IMAD.MOV.U32 R4, RZ, RZ, R6 ;  /* 0x000000ffff040224 */ /* 0x001fe200078e0006 */
[----:B------:R-:W-:Y:S01]  /*dfa0*/  BSSY B1, `(.L_x_541) ;  /* 0x0000008000017945 */ /* 0x000fe20003800000 */
[----:B------:R-:W-:Y:S02]  /*dfb0*/  @P0 IMAD.MOV.U32 R5, RZ, RZ, R7 ;  /* 0x000000ffff050224 */ /* 0x000fe400078e0007 */
[----:B------:R-:W-:-:S04]  /*dfc0*/  FMUL R3, R3, R16 ;  /* 0x0000001003037220 */ /* 0x000fc80000400000 */
[----:B------:R-:W-:-:S05]  /*dfd0*/  FFMA R3, R150, R2, R3 ;  /* 0x0000000296037223 */ /* 0x000fca0000000003 */
[----:B------:R-:W-:-:S05]  /*dfe0*/  F2FP.F16.F32.PACK_AB R3, RZ, R3 ;  /* 0x00000003ff03723e */ /* 0x000fca00000000ff */
[----:B------:R0:W-:Y:S01]  /*dff0*/  @P0 STG.E.U16 desc[UR36][R4.64+0x3f0], R3 ;  /* 0x0003f00304000986 */ /* 0x0001e2000c101524 */
[----:B------:R-:W-:Y:S05]  /*e000*/  @!P1 BRA `(.L_x_542) ;  /* 0x0000000000049947 */ /* 0x000fea0003800000 */
[----:B------:R2:W5:Y:S02]  /*e010*/  LDG.E.LTC128B.U16 R12, desc[UR36][R8.64+0x3f2] ;  /* 0x0003f224080c7981 */ /* 0x000564000c1e1520 */
.L_x_542:
[----:B------:R-:W-:Y:S05]  /*e020*/  BSYNC B1 ;  /* 0x0000000000017941 */ /* 0x000fea0003800000 */
.L_x_541:
[----:B------:R-:W-:Y:S05]  /*e030*/  @!P1 BRA `(.L_x_543) ;  /* 0x0000005000ac9947 */ /* 0x000fea0003800000 */
[----:B0----5:R-:W-:-:S05]  /*e040*/  HADD2.F32 R3, -RZ, R12.H0_H0 ;  /* 0x2000000cff037230 */ /* 0x021fca0000004100 */
[----:B------:R-:W-:-:S04]  /*e050*/  FMUL R0, R3, R16 ;  /* 0x0000001003007220 */ /* 0x000fc80000400000 */
[----:B------:R-:W-:-:S05]  /*e060*/  FFMA R0, R151, R2, R0 ;  /* 0x0000000297007223 */ /* 0x000fca0000000000 */
[----:B------:R-:W-:-:S05]  /*e070*/  F2FP.F16.F32.PACK_AB R0, RZ, R0 ;  /* 0x00000000ff00723e */ /* 0x000fca00000000ff */
[----:B------:R4:W-:Y:S01]  /*e080*/  STG.E.U16 desc[UR36][R6.64+0x3f2], R0 ;  /* 0x0003f20006007986 */ /* 0x0009e2000c101524 */
[----:B------:R-:W-:Y:S05]  /*e090*/  BRA `(.L_x_543) ;  /* 0x0000005000947947 */ /* 0x000fea0003800000 */
.L_x_34:
[----:B------:R-:W2:Y:S01]  /*e0a0*/  LDL.LU R8, [R1] ;  /* 0x0000000001087983 */ /* 0x000ea20000300800 */
[----:B------:R-:W-:-:S03]  /*e0b0*/  ULDC.64 UR4, c[0x0][0x5c0] ;  /* 0x0001700000047ab9 */ /* 0x000fc60000000a00 */
[----:B------:R-:W3:Y:S04]  /*e0c0*/  LDL.LU R9, [R1+0x8] ;  /* 0x0000080001097983 */ /* 0x000ee80000300800 */
[----:B------:R-:W4:Y:S04]  /*e0d0*/  LDL.LU R157, [R1+0x58] ;  /* 0x00005800019d7983 */ /* 0x000f280000300800 */
        /* <DEDUP_REMOVED lines=49> */
[----:B------:R1:W-:Y:S04]  /*e3f0*/  STL [R1+0x238], R144 ;  /* 0x0002389001007387 */ /* 0x0003e80000100800 */
[----:B-1----:R-:W4:Y:S04]  /*e400*/  LDL.LU R144, [R1+0x130] ;  /* 0x0001300001907983 */ /* 0x002f280000300800 */
[----:B------:R1:W-:Y:S04]  /*e410*/  STL [R1+0x234], R145 ;  /* 0x0002349101007387 */ /* 0x0003e80000100800 */
[----:B-1----:R-:W4:Y:S04]  /*e420*/  LDL.LU R145, [R1+0x134] ;  /* 0x0001340001917983 */ /* 0x002f280000300800 */
        /* <DEDUP_REMOVED lines=42> */
[----:B------:R-:W-:Y:S04]  /*e6d0*/  STL [R1+0x230], R146 ;  /* 0x0002309201007387 */ /* 0x000fe80000100800 */
[----:B------:R1:W-:Y:S01]  /*e6e0*/  STL [R1+0x22c], R147 ;  /* 0x00022c9301007387 */ /* 0x0003e20000100800 */
[----:B--2---:R-:W-:Y:S01]  /*e6f0*/  FMUL R8, R8, R2 ;  /* 0x0000000208087220 */ /* 0x004fe20000400000 */
[----:B0-----:R-:W-:-:S02]  /*e700*/  LEA R4, P1, R10, UR4, 0x1 ;  /* 0x000000040a047c11 */ /* 0x001fc4000f8208ff */
[----:B-1----:R-:W2:Y:S04]  /*e710*/  LDL.LU R147, [R1+0x128] ;  /* 0x0001280001937983 */ /* 0x002ea80000300800 */
[----:B------:R0:W-:Y:S04]  /*e720*/  STL [R1+0x228], R148 ;  /* 0x0002289401007387 */ /* 0x0001e80000100800 */
[----:B0-----:R-:W2:Y:S04]  /*e730*/  LDL.LU R148, [R1+0x12c] ;  /* 0x00012c0001947983 */ /* 0x001ea80000300800 */
[----:B------:R0:W-:Y:S01]  /*e740*/  STL [R1+0x224], R149 ;  /* 0x0002249501007387 */ /* 0x0001e20000100800 */
[----:B------:R-:W-:-:S03]  /*e750*/  LEA.HI.X R5, R10, UR5, R5, 0x1, P1 ;  /* 0x000000050a057c11 */ /* 0x000fc600088f0c05 */
[----:B0-----:R-:W2:Y:S04]  /*e760*/  LDL.LU R149, [R1+0x138] ;  /* 0x0001380001957983 */ /* 0x001ea80000300800 */
[----:B------:R0:W-:Y:S01]  /*e770*/  STL [R1+0x220], R150 ;  /* 0x0002209601007387 */ /* 0x0001e20000100800 */
[----:B------:R-:W-:-:S03]  /*e780*/  F2FP.F16.F32.PACK_AB R8, RZ, R8 ;  /* 0x00000008ff08723e */ /* 0x000fc600000000ff */
[----:B0-----:R-:W2:Y:S04]  /*e790*/  LDL.LU R150, [R1+0x13c] ;  /* 0x00013c0001967983 */ /* 0x001ea80000300800 */
[----:B------:R0:W-:Y:S04]  /*e7a0*/  STL [R1+0x21c], R151 ;  /* 0x00021c9701007387 */ /* 0x0001e80000100800 */
[----:B0-----:R-:W2:Y:S04]  /*e7b0*/  LDL.LU R151, [R1+0x140] ;  /* 0x0001400001977983 */ /* 0x001ea80000300800 */
[----:B------:R0:W-:Y:S04]  /*e7c0*/  STL [R1+0x218], R19 ;  /* 0x0002181301007387 */ /* 0x0001e80000100800 */
[----:B0-----:R-:W2:Y:S04]  /*e7d0*/  LDL.LU R19, [R1+0x144] ;  /* 0x0001440001137983 */ /* 0x001ea80000300800 */
[----:B------:R0:W-:Y:S04]  /*e7e0*/  STL [R1+0x214], R18 ;  /* 0x0002141201007387 */ /* 0x0001e80000100800 */
[----:B------:R-:W-:Y:S04]  /*e7f0*/  @P2 STG.E.U16 desc[UR36][R4.64], R8 ;  /* 0x0000000804002986 */ /* 0x000fe8000c101524 */
[----:B0-----:R-:W2:Y:S04]  /*e800*/  LDL.LU R18, [R1+0x148] ;  /* 0x0001480001127983 */ /* 0x001ea80000300800 */
[----:B------:R0:W-:Y:S04]  /*e810*/  STL [R1+0x210], R17 ;  /* 0x0002101101007387 */ /* 0x0001e80000100800 */
[----:B0-----:R-:W2:Y:S04]  /*e820*/  LDL.LU R17, [R1+0x14c] ;  /* 0x00014c0001117983 */ /* 0x001ea80000300800 */
[----:B------:R0:W-:Y:S04]  /*e830*/  STL [R1+0x20c], R16 ;  /* 0x00020c1001007387 */ /* 0x0001e80000100800 */
[----:B0-----:R-:W2:Y:S04]  /*e840*/  LDL.LU R16, [R1+0x150] ;  /* 0x0001500001107983 */ /* 0x001ea80000300800 */
[----:B------:R-:W2:Y:S04]  /*e850*/  LDL.LU R11, [R1+0x8c] ;  /* 0x00008c00010b7983 */ /* 0x000ea80000300800 */
[----:B------:R-:W4:Y:S01]  /*e860*/  LDL.LU R8, [R1+0x4] ;  /* 0x0000040001087983 */ /* 0x000f220000300800 */
[----:B------:R-:W-:Y:S01]  /*e870*/  ISETP.GT.AND P1, PT, R3, 0x1, PT ;  /* 0x000000010300780c */ /* 0x000fe20003f24270 */
[----:B---3--:R-:W-:-:S03]  /*e880*/  FMUL R9, R9, R2 ;  /* 0x0000000209097220 */ /* 0x008fc60000400000 */
[C---:B------:R-:W-:Y:S02]  /*e890*/  ISETP.GT.AND P2, PT, R0.reuse, RZ, P1 ;  /* 0x000000ff0000720c */ /* 0x040fe40000f44270 */
[----:B------:R-:W-:Y:S02]  /*e8a0*/  ISETP.GT.AND P0, PT, R0, 0x8, P0 ;  /* 0x000000080000780c */ /* 0x000fe40000704270 */
[----:B------:R-:W-:Y:S01]  /*e8b0*/  SHF.L.U64.HI R7, R6, 0x4, R7 ;  /* 0x0000000406077819 */ /* 0x000fe20000010207 */
[----:B----4-:R-:W-:-:S05]  /*e8c0*/  FMUL R8, R8, R2 ;  /* 0x0000000208087220 */ /* 0x010fca0000400000 */
[----:B------:R-:W-:-:S04]  /*e8d0*/  F2FP.F16.F32.PACK_AB R8, RZ, R8 ;  /* 0x00000008ff08723e */ /* 0x000fc800000000ff */
[----:B------:R-:W-:Y:S02]  /*e8e0*/  PRMT R10, R8, 0x7610, R10 ;  /* 0x00007610080a7816 */ /* 0x000fe4000000000a */
[----:B------:R-:W-:Y:S02]  /*e8f0*/  F2FP.F16.F32.PACK_AB R8, RZ, R9 ;  /* 0x00000009ff08723e */ /* 0x000fe400000000ff */
[----:B------:R-:W3:Y:S04]  /*e900*/  LDL.LU R9, [R1+0x50] ;  /* 0x0000500001097983 */ /* 0x000ee80000300800 */
[----:B------:R0:W-:Y:S01]  /*e910*/  @P2 STG.E.U16 desc[UR36][R4.64+0x2], R10 ;  /* 0x0000020a04002986 */ /* 0x0001e2000c101524 */
[----:B------:R-:W-:-:S05]  /*e920*/  LEA R6, P2, R6, R4, 0x4 ;  /* 0x0000000406067211 */ /* 0x000fca00078420ff */
[----:B------:R-:W-:-:S05]  /*e930*/  IMAD.X R7, R7, 0x1, R5, P2 ;  /* 0x0000000107077824 */ /* 0x000fca00010e0605 */
[----:B------:R1:W-:Y:S04]  /*e940*/  @P0 STG.E.U16 desc[UR36][R6.64], R8 ;  /* 0x0000000806000986 */ /* 0x0003e8000c101524 */
[----:B0-----:R-:W4:Y:S04]  /*e950*/  LDL.LU R10, [R1+0x88] ;  /* 0x00008800010a7983 */ /* 0x001f280000300800 */
[----:B-1----:R-:W2:Y:S01]  /*e960*/  LDL.LU R8, [R1+0xc] ;  /* 0x00000c0001087983 */ /* 0x002ea20000300800 */
[----:B------:R-:W-:Y:S01]  /*e970*/  ISETP.GT.AND P0, PT, R0, 0x8, P1 ;  /* 0x000000080000780c */ /* 0x000fe20000f04270 */
[----:B--2---:R-:W-:-:S05]  /*e980*/  FMUL R8, R8, R2 ;  /* 0x0000000208087220 */ /* 0x004fca0000400000 */
[----:B------:R-:W-:-:S07]  /*e990*/  F2FP.F16.F32.PACK_AB R8, RZ, R8 ;  /* 0x00000008ff08723e */ /* 0x000fce00000000ff */
[----:B------:R0:W-:Y:S04]  /*e9a0*/  @P0 STG.E.U16 desc[UR36][R6.64+0x2], R8 ;  /* 0x0000020806000986 */ /* 0x0001e8000c101524 */
[----:B0-----:R-:W2:Y:S01]  /*e9b0*/  LDL.LU R8, [R1+0x10] ;  /* 0x0000100001087983 */ /* 0x001ea20000300800 */
[----:B------:R-:W-:-:S04]  /*e9c0*/  ISETP.GT.AND P0, PT, R3, 0x8, PT ;  /* 0x000000080300780c */ /* 0x000fc80003f04270 */
[----:B------:R-:W-:Y:S01]  /*e9d0*/  ISETP.GT.AND P1, PT, R0, RZ, P0 ;  /* 0x000000ff0000720c */ /* 0x000fe20000724270 */
        /* <DEDUP_REMOVED lines=10> */
[----:B------:R-:W-:Y:S01]  /*ea80*/  ISETP.GT.AND P0, PT, R0, 0x8, P0 ;  /* 0x000000080000780c */ /* 0x000fe20000704270 */
        /* <DEDUP_REMOVED lines=75> */
[----:B------:R-:W-:Y:S01]  /*ef40*/  ISETP.GT.AND P1, PT, R3, 0x28, PT ;  /* 0x000000280300780c */ /* 0x000fe20003f24270 */
[-C--:B---3--:R-:W-:Y:S01]  /*ef50*/  FMUL R9, R9, R2.reuse ;  /* 0x0000000209097220 */ /* 0x088fe20000400000 */
[----:B------:R-:W-:Y:S01]  /*ef60*/  ISETP.GT.AND P3, PT, R3, 0x29, PT ;  /* 0x000000290300780c */ /* 0x000fe20003f64270 */
[-C--:B------:R-:W-:Y:S01]  /*ef70*/  FMUL R157, R157, R2.reuse ;  /* 0x000000029d9d7220 */ /* 0x080fe20000400000 */
[----:B------:R-:W-:Y:S01]  /*ef80*/  ISETP.GT.AND P0, PT, R0, RZ, P1 ;  /* 0x000000ff0000720c */ /* 0x000fe20000f04270 */
[-C--:B------:R-:W-:Y:S01]  /*ef90*/  FMUL R156, R156, R2.reuse ;  /* 0x000000029c9c7220 */ /* 0x080fe20000400000 */
[----:B------:R-:W-:Y:S01]  /*efa0*/  ISETP.GT.AND P2, PT, R0, RZ, P3 ;  /* 0x000000ff0000720c */ /* 0x000fe20001f44270 */
[-C--:B------:R-:W-:Y:S01]  /*efb0*/  FMUL R155, R155, R2.reuse ;  /* 0x000000029b9b7220 */ /* 0x080fe20000400000 */
[----:B------:R-:W-:Y:S01]  /*efc0*/  F2FP.F16.F32.PACK_AB R9, RZ, R9 ;  /* 0x00000009ff09723e */ /* 0x000fe200000000ff */
[-C--:B------:R-:W-:Y:S01]  /*efd0*/  FMUL R154, R154, R2.reuse ;  /* 0x000000029a9a7220 */ /* 0x080fe20000400000 */
[-C--:B------:R-:W-:Y:S01]  /*efe0*/  FMUL R153, R153, R2.reuse ;  /* 0x0000000299997220 */ /* 0x080fe20000400000 */
[-C--:B------:R-:W-:Y:S01]  /*eff0*/  FMUL R152, R152, R2.reuse ;  /* 0x0000000298987220 */ /* 0x080fe20000400000 */
[----:B------:R-:W-:Y:S01]  /*f000*/  PRMT R146, R9, 0x7610, R146 ;  /* 0x0000761009927816 */ /* 0x000fe20000000092 */
[-C--:B------:R-:W-:Y:S01]  /*f010*/  FMUL R23, R23, R2.reuse ;  /* 0x0000000217177220 */ /* 0x080fe20000400000 */
[----:B------:R-:W-:Y:S01]  /*f020*/  ISETP.GT.AND P1, PT, R0, 0x8, P1 ;  /* 0x000000080000780c */ /* 0x000fe20000f24270 */
[-C--:B------:R-:W-:Y:S01]  /*f030*/  FMUL R22, R22, R2.reuse ;  /* 0x0000000216167220 */ /* 0x080fe20000400000 */
[-C--:B------:R-:W-:Y:S01]  /*f040*/  FMUL R21, R21, R2.reuse ;  /* 0x0000000215157220 */ /* 0x080fe20000400000 */
[----:B------:R-:W-:Y:S01]  /*f050*/  @P0 STG.E.U16 desc[UR36][R4.64+0x50], R146 ;  /* 0x0000509204000986 */ /* 0x000fe2000c101524 */
[----:B------:R-:W-:Y:S01]  /*f060*/  ISETP.GT.AND P3, PT, R0, 0x8, P3 ;  /* 0x000000080000780c */ /* 0x000fe20001f64270 */
[-C--:B------:R-:W-:Y:S01]  /*f070*/  FMUL R20, R20, R2.reuse ;  /* 0x0000000214147220 */ /* 0x080fe20000400000 */
[----:B------:R-:W-:Y:S01]  /*f080*/  ISETP.GT.AND P0, PT, R3, 0x31, PT ;  /* 0x000000310300780c */ /* 0x000fe20003f04270 */
[-C--:B------:R-:W-:Y:S01]  /*f090*/  FMUL R15, R15, R2.reuse ;  /* 0x000000020f0f7220 */ /* 0x080fe20000400000 */
[----:B------:R-:W-:Y:S01]  /*f0a0*/  F2FP.F16.F32.PACK_AB R157, RZ, R157 ;  /* 0x0000009dff9d723e */ /* 0x000fe200000000ff */
[-C--:B------:R-:W-:Y:S01]  /*f0b0*/  FMUL R14, R14, R2.reuse ;  /* 0x000000020e0e7220 */ /* 0x080fe20000400000 */
[----:B------:R-:W-:Y:S01]  /*f0c0*/  ISETP.GT.AND P4, PT, R0, RZ, P0 ;  /* 0x000000ff0000720c */ /* 0x000fe20000784270 */
[----:B----4-:R-:W-:Y:S01]  /*f0d0*/  FMUL R10, R10, R2 ;  /* 0x000000020a0a7220 */ /* 0x010fe20000400000 */
[----:B------:R-:W-:Y:S01]  /*f0e0*/  F2FP.F16.F32.PACK_AB R156, RZ, R156 ;  /* 0x0000009cff9c723e */ /* 0x000fe200000000ff */
[-C--:B------:R-:W-:Y:S01]  /*f0f0*/  FMUL R11, R11, R2.reuse ;  /* 0x000000020b0b7220 */ /* 0x080fe20000400000 */
[----:B------:R-:W-:Y:S01]  /*f100*/  F2FP.F16.F32.PACK_AB R155, RZ, R155 ;  /* 0x0000009bff9b723e */ /* 0x000fe200000000ff */
[----:B------:R-:W-:Y:S01]  /*f110*/  FMUL R12, R12, R2 ;  /* 0x000000020c0c7220 */ /* 0x000fe20000400000 */
        /* <DEDUP_REMOVED lines=13> */
[----:B------:R-:W3:Y:S01]  /*f1f0*/  LDL.LU R144, [R1+0x238] ;  /* 0x0002380001907983 */ /* 0x000ee20000300800 */
[----:B------:R-:W-:Y:S01]  /*f200*/  F2FP.F16.F32.PACK_AB R15, RZ, R15 ;  /* 0x0000000fff0f723e */ /* 0x000fe200000000ff */
[----:B------:R-:W-:Y:S01]  /*f210*/  FMUL R237, R145, R2 ;  /* 0x0000000291ed7220 */ /* 0x000fe20000400000 */
[----:B------:R-:W-:Y:S01]  /*f220*/  F2FP.F16.F32.PACK_AB R14, RZ, R14 ;  /* 0x0000000eff0e723e */ /* 0x000fe200000000ff */
[----:B------:R-:W4:Y:S01]  /*f230*/  LDL.LU R145, [R1+0x234] ;  /* 0x0002340001917983 */ /* 0x000f220000300800 */
[----:B------:R-:W-:Y:S01]  /*f240*/  F2FP.F16.F32.PACK_AB R10, RZ, R10 ;  /* 0x0000000aff0a723e */ /* 0x000fe200000000ff */
[----:B------:R-:W-:Y:S01]  /*f250*/  FMUL R207, R207, R2 ;  /* 0x00000002cfcf7220 */ /* 0x000fe20000400000 */
[----:B------:R-:W-:Y:S01]  /*f260*/  F2FP.F16.F32.PACK_AB R12, RZ, R12 ;  /* 0x0000000cff0c723e */ /* 0x000fe200000000ff */
[----:B------:R-:W3:Y:S01]  /*f270*/  LDL.LU R9, [R1+0x1f8] ;  /* 0x0001f80001097983 */ /* 0x000ee20000300800 */
[----:B------:R-:W-:Y:S01]  /*f280*/  F2FP.F16.F32.PACK_AB R13, RZ, R13 ;  /* 0x0000000dff0d723e */ /* 0x000fe200000000ff */
[----:B------:R-:W-:Y:S01]  /*f290*/  FMUL R206, R206, R2 ;  /* 0x00000002cece7220 */ /* 0x000fe20000400000 */
[----:B------:R-:W-:Y:S01]  /*f2a0*/  F2FP.F16.F32.PACK_AB R200, RZ, R200 ;  /* 0x000000c8ffc8723e */ /* 0x000fe200000000ff */
[-C--:B------:R-:W-:Y:S01]  /*f2b0*/  FMUL R204, R204, R2.reuse ;  /* 0x00000002cccc7220 */ /* 0x080fe20000400000 */
[----:B------:R-:W-:Y:S01]  /*f2c0*/  F2FP.F16.F32.PACK_AB R201, RZ, R201 ;  /* 0x000000c9ffc9723e */ /* 0x000fe200000000ff */
[-C--:B------:R-:W-:Y:S01]  /*f2d0*/  FMUL R205, R205, R2.reuse ;  /* 0x00000002cdcd7220 */ /* 0x080fe20000400000 */
[----:B------:R-:W-:Y:S01]  /*f2e0*/  F2FP.F16.F32.PACK_AB R207, RZ, R207 ;  /* 0x000000cfffcf723e */ /* 0x000fe200000000ff */
[----:B------:R-:W-:Y:S01]  /*f2f0*/  FMUL R211, R211, R2 ;  /* 0x00000002d3d37220 */ /* 0x000fe20000400000 */
        /* <DEDUP_REMOVED lines=54> */
[-C--:B------:R-:W-:Y:S01]  /*f660*/  FMUL R147, R147, R2.reuse ;  /* 0x0000000293937220 */ /* 0x080fe20000400000 */
[-C--:B------:R-:W-:Y:S01]  /*f670*/  FMUL R148, R148, R2.reuse ;  /* 0x0000000294947220 */ /* 0x080fe20000400000 */
[-C--:B--2---:R-:W-:Y:S01]  /*f680*/  FMUL R8, R8, R2.reuse ;  /* 0x0000000208087220 */ /* 0x084fe20000400000 */
[----:B------:R-:W-:Y:S01]  /*f690*/  FMUL R149, R149, R2 ;  /* 0x0000000295957220 */ /* 0x000fe20000400000 */
[----:B------:R-:W-:Y:S01]  /*f6a0*/  F2FP.F16.F32.PACK_AB R236, RZ, R236 ;  /* 0x000000ecffec723e */ /* 0x000fe200000000ff */
[-C--:B------:R-:W-:Y:S01]  /*f6b0*/  FMUL R150, R150, R2.reuse ;  /* 0x0000000296967220 */ /* 0x080fe20000400000 */
[----:B------:R-:W-:Y:S01]  /*f6c0*/  F2FP.F16.F32.PACK_AB R237, RZ, R237 ;  /* 0x000000edffed723e */ /* 0x000fe200000000ff */
[----:B------:R-:W-:Y:S01]  /*f6d0*/  FMUL R151, R151, R2 ;  /* 0x0000000297977220 */ /* 0x000fe20000400000 */
[----:B------:R-:W-:Y:S01]  /*f6e0*/  F2FP.F16.F32.PACK_AB R8, RZ, R8 ;  /* 0x00000008ff08723e */ /* 0x000fe200000000ff */
[-C--:B------:R-:W-:Y:S01]  /*f6f0*/  FMUL R19, R19, R2.reuse ;  /* 0x0000000213137220 */ /* 0x080fe20000400000 */
[-C--:B------:R-:W-:Y:S01]  /*f700*/  FMUL R18, R18, R2.reuse ;  /* 0x0000000212127220 */ /* 0x080fe20000400000 */
[-C--:B------:R-:W-:Y:S01]  /*f710*/  FMUL R17, R17, R2.reuse ;  /* 0x0000000211117220 */ /* 0x080fe20000400000 */
[-C--:B------:R-:W-:Y:S01]  /*f720*/  FMUL R16, R16, R2.reuse ;  /* 0x0000000210107220 */ /* 0x080fe20000400000 */
[----:B------:R0:W-:Y:S01]  /*f730*/  @P2 STG.E.U16 desc[UR36][R4.64+0x52], R8 ;  /* 0x0000520804002986 */ /* 0x0001e2000c101524 */
[----:B------:R-:W-:Y:S01]  /*f740*/  ISETP.GT.AND P2, PT, R3, 0x30, PT ;  /* 0x000000300300780c */ /* 0x000fe20003f44270 */
[-C--:B------:R-:W-:Y:S01]  /*f750*/  FMUL R158, R158, R2.reuse ;  /* 0x000000029e9e7220 */ /* 0x080fe20000400000 */
[-C--:B------:R-:W-:Y:S01]  /*f760*/  FMUL R159, R159, R2.reuse ;  /* 0x000000029f9f7220 */ /* 0x080fe20000400000 */
[----:B------:R-:W-:Y:S01]  /*f770*/  FMUL R160, R160, R2 ;  /* 0x00000002a0a07220 */ /* 0x000fe20000400000 */
[C---:B------:R-:W-:Y:S01]  /*f780*/  ISETP.GT.AND P5, PT, R0.reuse, RZ, P2 ;  /* 0x000000ff0000720c */ /* 0x040fe200017a4270 */
[----:B------:R-:W-:Y:S01]  /*f790*/  @P1 STG.E.U16 desc[UR36][R6.64+0x50], R157 ;  /* 0x0000509d06001986 */ /* 0x000fe2000c101524 */
[----:B------:R-:W-:-:S02]  /*f7a0*/  ISETP.GT.AND P1, PT, R0, 0x8, P2 ;  /* 0x000000080000780c */ /* 0x000fc40001724270 */
[C---:B------:R-:W-:Y:S01]  /*f7b0*/  ISETP.GT.AND P2, PT, R3.reuse, 0x38, PT ;  /* 0x000000380300780c */ /* 0x040fe20003f44270 */
[----:B------:R-:W-:Y:S01]  /*f7c0*/  @P3 STG.E.U16 desc[UR36][R6.64+0x52], R156 ;  /* 0x0000529c06003986 */ /* 0x000fe2000c101524 */
[----:B------:R-:W-:Y:S02]  /*f7d0*/  ISETP.GT.AND P3, PT, R0, 0x8, P0 ;  /* 0x000000080000780c */ /* 0x000fe40000764270 */
[----:B------:R-:W-:Y:S01]  /*f7e0*/  ISETP.GT.AND P0, PT, R3, 0x39, PT ;  /* 0x000000390300780c */ /* 0x000fe20003f04270 */
[-C--:B------:R-:W-:Y:S01]  /*f7f0*/  FMUL R161, R161, R2.reuse ;  /* 0x00000002a1a17220 */ /* 0x080fe20000400000 */
[-C--:B------:R-:W-:Y:S01]  /*f800*/  FMUL R162, R162, R2.reuse ;  /* 0x00000002a2a27220 */ /* 0x080fe20000400000 */
[-C--:B------:R-:W-:Y:S01]  /*f810*/  FMUL R163, R163, R2.reuse ;  /* 0x00000002a3a37220 */ /* 0x080fe20000400000 */
[----:B------:R-:W-:Y:S01]  /*f820*/  FMUL R164, R164, R2 ;  /* 0x00000002a4a47220 */ /* 0x000fe20000400000 */
[----:B------:R-:W-:Y:S01]  /*f830*/  @P5 STG.E.U16 desc[UR36][R4.64+0x60], R155 ;  /* 0x0000609b04005986 */ /* 0x000fe2000c101524 */
[----:B------:R-:W-:-:S03]  /*f840*/  ISETP.GT.AND P5, PT, R0, RZ, P2 ;  /* 0x000000ff0000720c */ /* 0x000fc600017a4270 */
[----:B------:R-:W-:Y:S01]  /*f850*/  @P4 STG.E.U16 desc[UR36][R4.64+0x62], R154 ;  /* 0x0000629a04004986 */ /* 0x000fe2000c101524 */
[----:B------:R-:W-:-:S03]  /*f860*/  ISETP.GT.AND P4, PT, R0, RZ, P0 ;  /* 0x000000ff0000720c */ /* 0x000fc60000784270 */
[----:B------:R-:W-:Y:S01]  /*f870*/  @P1 STG.E.U16 desc[UR36][R6.64+0x60], R153 ;  /* 0x0000609906001986 */ /* 0x000fe2000c101524 */
[C---:B------:R-:W-:Y:S02]  /*f880*/  ISETP.GT.AND P1, PT, R0.reuse, 0x8, P2 ;  /* 0x000000080000780c */ /* 0x040fe40001724270 */
[C---:B------:R-:W-:Y:S01]  /*f890*/  ISETP.GT.AND P2, PT, R3.reuse, 0x40, PT ;  /* 0x000000400300780c */ /* 0x040fe20003f44270 */
[----:B------:R-:W-:Y:S01]  /*f8a0*/  @P3 STG.E.U16 desc[UR36][R6.64+0x62], R152 ;  /* 0x0000629806003986 */ /* 0x000fe2000c101524 */
[C---:B------:R-:W-:Y:S02]  /*f8b0*/  ISETP.GT.AND P3, PT, R0.reuse, 0x8, P0 ;  /* 0x000000080000780c */ /* 0x040fe40000764270 */
[----:B------:R-:W-:Y:S01]  /*f8c0*/  ISETP.GT.AND P0, PT, R3, 0x41, PT ;  /* 0x000000410300780c */ /* 0x000fe20003f04270 */
        /* <DEDUP_REMOVED lines=13> */
[C---:B------:R-:W-:Y:S02]  /*f9a0*/  ISETP.GT.AND P4, PT, R0.reuse, RZ, P0 ;  /* 0x000000ff0000720c */ /* 0x040fe40000784270 */
[----:B0-----:R-:W-:Y:S01]  /*f9b0*/  F2FP.F16.F32.PACK_AB R8, RZ, R11 ;  /* 0x0000000bff08723e */ /* 0x001fe200000000ff */
[----:B------:R0:W-:Y:S01]  /*f9c0*/  @P1 STG.E.U16 desc[UR36][R6.64+0x80], R10 ;  /* 0x0000800a06001986 */ /* 0x0001e2000c101524 */
[C---:B------:R-:W-:Y:S02]  /*f9d0*/  ISETP.GT.AND P1, PT, R0.reuse, 0x8, P2 ;  /* 0x000000080000780c */ /* 0x040fe40001724270 */
[C---:B------:R-:W-:Y:S01]  /*f9e0*/  ISETP.GT.AND P2, PT, R3.reuse, 0x50, PT ;  /* 0x000000500300780c */ /* 0x040fe20003f44270 */
[----:B------:R1:W-:Y:S01]  /*f9f0*/  @P3 STG.E.U16 desc[UR36][R6.64+0x82], R8 ;  /* 0x0000820806003986 */ /* 0x0003e2000c101524 */
[C---:B------:R-:W-:Y:S02]  /*fa00*/  ISETP.GT.AND P3, PT, R0.reuse, 0x8, P0 ;  /* 0x000000080000780c */ /* 0x040fe40000764270 */
[----:B------:R-:W-:Y:S01]  /*fa10*/  ISETP.GT.AND P0, PT, R3, 0x51, PT ;  /* 0x000000510300780c */ /* 0x000fe20003f04270 */
[----:B------:R-:W-:Y:S01]  /*fa20*/  @P5 STG.E.U16 desc[UR36][R4.64+0x90], R12 ;  /* 0x0000900c04005986 */ /* 0x000fe2000c101524 */
[----:B------:R-:W-:-:S03]  /*fa30*/  ISETP.GT.AND P5, PT, R0, RZ, P2 ;  /* 0x000000ff0000720c */ /* 0x000fc600017a4270 */
[----:B------:R-:W-:Y:S01]  /*fa40*/  @P4 STG.E.U16 desc[UR36][R4.64+0x92], R13 ;  /* 0x0000920d04004986 */ /* 0x000fe2000c101524 */
[----:B------:R-:W-:Y:S02]  /*fa50*/  ISETP.GT.AND P4, PT, R0, RZ, P0 ;  /* 0x000000ff0000720c */ /* 0x000fe40000784270 */
[----:B0-----:R-:W-:Y:S01]  /*fa60*/  F2FP.F16.F32.PACK_AB R10, RZ, R203 ;  /* 0x000000cbff0a723e */ /* 0x001fe200000000ff */
[----:B------:R-:W-:Y:S01]  /*fa70*/  FMUL R165, R165, R2 ;  /* 0x00000002a5a57220 */ /* 0x000fe20000400000 */
[----:B-1----:R-:W-:Y:S01]  /*fa80*/  F2FP.F16.F32.PACK_AB R8, RZ, R202 ;  /* 0x000000caff08723e */ /* 0x002fe200000000ff */
[-C--:B------:R-:W-:Y:S01]  /*fa90*/  FMUL R166, R166, R2.reuse ;  /* 0x00000002a6a67220 */ /* 0x080fe20000400000 */
[----:B------:R-:W-:Y:S01]  /*faa0*/  FMUL R167, R167, R2 ;  /* 0x00000002a7a77220 */ /* 0x000fe20000400000 */
[----:B------:R-:W-:Y:S01]  /*fab0*/  @P1 STG.E.U16 desc[UR36][R6.64+0x90], R10 ;  /* 0x0000900a06001986 */ /* 0x000fe2000c101524 */
[C---:B------:R-:W-:Y:S02]  /*fac0*/  ISETP.GT.AND P1, PT, R0.reuse, 0x8, P2 ;  /* 0x000000080000780c */ /* 0x040fe40001724270 */
[----:B------:R-:W-:Y:S01]  /*fad0*/  ISETP.GT.AND P2, PT, R3, 0x58, PT ;  /* 0x000000580300780c */ /* 0x000fe20003f44270 */
[----:B------:R0:W-:Y:S01]  /*fae0*/  @P3 STG.E.U16 desc[UR36][R6.64+0x92], R8 ;  /* 0x0000920806003986 */ /* 0x0001e2000c101524 */
[----:B------:R-:W-:-:S02]  /*faf0*/  ISETP.GT.AND P3, PT, R0, 0x8, P0 ;  /* 0x000000080000780c */ /* 0x000fc40000764270 */
        /* <DEDUP_REMOVED lines=74> */
[----:B------:R-:W-:Y:S02]  /*ffa0*/  ISETP.GT.AND P4, PT, R0, RZ, P0 ;  /* 0x000000ff0000720c */ /* 0x000fe40000784270 */
[----:B------:R-:W-:Y:S01]  /*ffb0*/  F2FP.F16.F32.PACK_AB R235, RZ, R235 ;  /* 0x000000ebffeb723e */ /* 0x000fe200000000ff */
[----:B------:R-:W-:Y:S01]  /*ffc0*/  FMUL R168, R168, R2 ;  /* 0x00000002a8a87220 */ /* 0x000fe20000400000 */
[----:B------:R-:W-:Y:S01]  /*ffd0*/  F2FP.F16.F32.PACK_AB R234, RZ, R234 ;  /* 0x000000eaffea723e */ /* 0x000fe200000000ff */
[----:B------:R-:W-:Y:S01]  /*ffe0*/  FMUL R169, R169, R2 ;  /* 0x00000002a9a97220 */ /* 0x000fe20000400000 */
[----:B------:R-:W-:Y:S01]  /*fff0*/  F2FP.F16.F32.PACK_AB R232, RZ, R232 ;  /* 0x000000e8ffe8723e */ /* 0x000fe200000000ff */
[----:B------:R-:W-:Y:S01]  /*10000*/  @P1 STG.E.U16 desc[UR36][R6.64+0x110], R235 ;  /* 0x000110eb06001986 */ /* 0x000fe2000c101524 */
[----:B------:R-:W-:Y:S02]  /*10010*/  F2FP.F16.F32.PACK_AB R233, RZ, R233 ;  /* 0x000000e9ffe9723e */ /* 0x000fe400000000ff */
[----:B------:R-:W-:Y:S01]  /*10020*/  ISETP.GT.AND P1, PT, R0, 0x8, P2 ;  /* 0x000000080000780c */ /* 0x000fe20001724270 */
[----:B------:R-:W-:Y:S01]  /*10030*/  @P3 STG.E.U16 desc[UR36][R6.64+0x112], R234 ;  /* 0x000112ea06003986 */ /* 0x000fe2000c101524 */
[----:B------:R-:W-:-:S02]  /*10040*/  ISETP.GT.AND P2, PT, R3, 0x98, PT ;  /* 0x000000980300780c */ /* 0x000fc40003f44270 */
[----:B------:R-:W-:Y:S01]  /*10050*/  ISETP.GT.AND P3, PT, R0, 0x8, P0 ;  /* 0x000000080000780c */ /* 0x000fe20000764270 */
[----:B------:R-:W-:Y:S01]  /*10060*/  FMUL R170, R170, R2 ;  /* 0x00000002aaaa7220 */ /* 0x000fe20000400000 */
[----:B------:R-:W-:Y:S01]  /*10070*/  ISETP.GT.AND P0, PT, R3, 0x99, PT ;  /* 0x000000990300780c */ /* 0x000fe20003f04270 */
[----:B------:R-:W-:Y:S01]  /*10080*/  @P5 STG.E.U16 desc[UR36][R4.64+0x120], R232 ;  /* 0x000120e804005986 */ /* 0x000fe2000c101524 */
[----:B------:R-:W-:-:S03]  /*10090*/  ISETP.GT.AND P5, PT, R0, RZ, P2 ;  /* 0x000000ff0000720c */ /* 0x000fc600017a4270 */
[----:B------:R-:W-:Y:S01]  /*100a0*/  @P4 STG.E.U16 desc[UR36][R4.64+0x122], R233 ;  /* 0x000122e904004986 */ /* 0x000fe2000c101524 */
[----:B------:R-:W-:Y:S02]  /*100b0*/  ISETP.GT.AND P4, PT, R0, RZ, P0 ;  /* 0x000000ff0000720c */ /* 0x000fe40000784270 */
[----:B0-----:R-:W-:Y:S01]  /*100c0*/  F2FP.F16.F32.PACK_AB R8, RZ, R147 ;  /* 0x00000093ff08723e */ /* 0x001fe200000000ff */
[----:B------:R-:W-:Y:S01]  /*100d0*/  FMUL R171, R171, R2 ;  /* 0x00000002abab7220 */ /* 0x000fe20000400000 */
[----:B------:R-:W-:Y:S01]  /*100e0*/  F2FP.F16.F32.PACK_AB R10, RZ, R148 ;  /* 0x00000094ff0a723e */ /* 0x000fe200000000ff */
[-C--:B------:R-:W-:Y:S01]  /*100f0*/  FMUL R172, R172, R2.reuse ;  /* 0x00000002acac7220 */ /* 0x080fe20000400000 */
[----:B------:R-:W-:Y:S01]  /*10100*/  FMUL R173, R173, R2 ;  /* 0x00000002adad7220 */ /* 0x000fe20000400000 */
[----:B------:R0:W-:Y:S01]  /*10110*/  @P1 STG.E.U16 desc[UR36][R6.64+0x120], R8 ;  /* 0x0001200806001986 */ /* 0x0001e2000c101524 */
[C---:B------:R-:W-:Y:S02]  /*10120*/  ISETP.GT.AND P1, PT, R0.reuse, 0x8, P2 ;  /* 0x000000080000780c */ /* 0x040fe40001724270 */
[----:B------:R-:W-:Y:S01]  /*10130*/  ISETP.GT.AND P2, PT, R3, 0xa0, PT ;  /* 0x000000a00300780c */ /* 0x000fe20003f44270 */
[----:B------:R1:W-:Y:S01]  /*10140*/  @P3 STG.E.U16 desc[UR36][R6.64+0x122], R10 ;  /* 0x0001220a06003986 */ /* 0x0003e2000c101524 */
[----:B------:R-:W-:-:S02]  /*10150*/  ISETP.GT.AND P3, PT, R0, 0x8, P0 ;  /* 0x000000080000780c */ /* 0x000fc40000764270 */
[----:B------:R-:W-:Y:S01]  /*10160*/  ISETP.GT.AND P0, PT, R3, 0xa1, PT ;  /* 0x000000a10300780c */ /* 0x000fe20003f04270 */
[----:B------:R-:W-:Y:S01]  /*10170*/  @P5 STG.E.U16 desc[UR36][R4.64+0x130], R236 ;  /* 0x000130ec04005986 */ /* 0x000fe2000c101524 */
[C---:B------:R-:W-:Y:S02]  /*10180*/  ISETP.GT.AND P5, PT, R0.reuse, RZ, P2 ;  /* 0x000000ff0000720c */ /* 0x040fe400017a4270 */
[----:B0-----:R-:W-:Y:S01]  /*10190*/  F2FP.F16.F32.PACK_AB R8, RZ, R149 ;  /* 0x00000095ff08723e */ /* 0x001fe200000000ff */
[----:B------:R-:W-:Y:S01]  /*101a0*/  @P4 STG.E.U16 desc[UR36][R4.64+0x132], R237 ;  /* 0x000132ed04004986 */ /* 0x000fe2000c101524 */
[----:B------:R-:W-:Y:S02]  /*101b0*/  ISETP.GT.AND P4, PT, R0, RZ, P0 ;  /* 0x000000ff0000720c */ /* 0x000fe40000784270 */
[----:B-1----:R-:W-:Y:S01]  /*101c0*/  F2FP.F16.F32.PACK_AB R10, RZ, R150 ;  /* 0x00000096ff0a723e */ /* 0x002fe200000000ff */
[-C--:B------:R-:W-:Y:S01]  /*101d0*/  FMUL R174, R174, R2.reuse ;  /* 0x00000002aeae7220 */ /* 0x080fe20000400000 */
[----:B------:R-:W-:Y:S01]  /*101e0*/  PRMT R11, R8, 0x7610, R11 ;  /* 0x00007610080b7816 */ /* 0x000fe2000000000b */
[-C--:B------:R-:W-:Y:S01]  /*101f0*/  FMUL R175, R175, R2.reuse ;  /* 0x00000002afaf7220 */ /* 0x080fe20000400000 */
[----:B------:R-:W-:Y:S01]  /*10200*/  F2FP.F16.F32.PACK_AB R8, RZ, R151 ;  /* 0x00000097ff08723e */ /* 0x000fe200000000ff */
[-C--:B------:R-:W-:Y:S01]  /*10210*/  FMUL R176, R176, R2.reuse ;  /* 0x00000002b0b07220 */ /* 0x080fe20000400000 */
[----:B------:R-:W-:Y:S01]  /*10220*/  PRMT R12, R10, 0x7610, R12 ;  /* 0x000076100a0c7816 */ /* 0x000fe2000000000c */
[----:B------:R-:W-:Y:S01]  /*10230*/  FMUL R177, R177, R2 ;  /* 0x00000002b1b17220 */ /* 0x000fe20000400000 */
[----:B------:R-:W-:Y:S01]  /*10240*/  F2FP.F16.F32.PACK_AB R10, RZ, R19 ;  /* 0x00000013ff0a723e */ /* 0x000fe200000000ff */
[----:B------:R0:W-:Y:S01]  /*10250*/  @P1 STG.E.U16 desc[UR36][R6.64+0x130], R11 ;  /* 0x0001300b06001986 */ /* 0x0001e2000c101524 */
[----:B------:R-:W-:-:S02]  /*10260*/  PRMT R13, R8, 0x7610, R13 ;  /* 0x00007610080d7816 */ /* 0x000fc4000000000d */
[----:B------:R-:W-:Y:S01]  /*10270*/  PRMT R14, R10, 0x7610, R14 ;  /* 0x000076100a0e7816 */ /* 0x000fe2000000000e */
[----:B------:R-:W-:Y:S01]  /*10280*/  @P3 STG.E.U16 desc[UR36][R6.64+0x132], R12 ;  /* 0x0001320c06003986 */ /* 0x000fe2000c101524 */
[----:B------:R-:W-:Y:S02]  /*10290*/  ISETP.GT.AND P1, PT, R0, 0x8, P2 ;  /* 0x000000080000780c */ /* 0x000fe40001724270 */
[----:B------:R-:W-:Y:S01]  /*102a0*/  ISETP.GT.AND P2, PT, R3, 0xa8, PT ;  /* 0x000000a80300780c */ /* 0x000fe20003f44270 */
[-C--:B------:R-:W-:Y:S01]  /*102b0*/  FMUL R178, R178, R2.reuse ;  /* 0x00000002b2b27220 */ /* 0x080fe20000400000 */
[----:B------:R-:W-:Y:S01]  /*102c0*/  ISETP.GT.AND P3, PT, R0, 0x8, P0 ;  /* 0x000000080000780c */ /* 0x000fe20000764270 */
[----:B------:R-:W-:Y:S01]  /*102d0*/  FMUL R179, R179, R2 ;  /* 0x00000002b3b37220 */ /* 0x000fe20000400000 */
[----:B------:R-:W-:Y:S01]  /*102e0*/  ISETP.GT.AND P0, PT, R3, 0xa9, PT ;  /* 0x000000a90300780c */ /* 0x000fe20003f04270 */
[----:B------:R-:W-:Y:S01]  /*102f0*/  @P5 STG.E.U16 desc[UR36][R4.64+0x140], R13 ;  /* 0x0001400d04005986 */ /* 0x000fe2000c101524 */
[----:B------:R-:W-:-:S02]  /*10300*/  F2FP.F16.F32.PACK_AB R8, RZ, R18 ;  /* 0x00000012ff08723e */ /* 0x000fc400000000ff */
[C---:B------:R-:W-:Y:S01]  /*10310*/  ISETP.GT.AND P5, PT, R0.reuse, RZ, P2 ;  /* 0x000000ff0000720c */ /* 0x040fe200017a4270 */
[----:B------:R-:W-:Y:S01]  /*10320*/  @P4 STG.E.U16 desc[UR36][R4.64+0x142], R14 ;  /* 0x0001420e04004986 */ /* 0x000fe2000c101524 */
[----:B------:R-:W-:Y:S02]  /*10330*/  ISETP.GT.AND P4, PT, R0, RZ, P0 ;  /* 0x000000ff0000720c */ /* 0x000fe40000784270 */
[----:B0-----:R-:W-:Y:S01]  /*10340*/  PRMT R11, R8, 0x7610, R11 ;  /* 0x00007610080b7816 */ /* 0x001fe2000000000b */
[-C--:B------:R-:W-:Y:S01]  /*10350*/  FMUL R180, R180, R2.reuse ;  /* 0x00000002b4b47220 */ /* 0x080fe20000400000 */
[----:B------:R-:W-:Y:S01]  /*10360*/  F2FP.F16.F32.PACK_AB R10, RZ, R17 ;  /* 0x00000011ff0a723e */ /* 0x000fe200000000ff */
[----:B------:R-:W-:Y:S01]  /*10370*/  FMUL R181, R181, R2 ;  /* 0x00000002b5b57220 */ /* 0x000fe20000400000 */
[----:B------:R-:W-:Y:S01]  /*10380*/  F2FP.F16.F32.PACK_AB R8, RZ, R16 ;  /* 0x00000010ff08723e */ /* 0x000fe200000000ff */
[----:B------:R-:W-:Y:S01]  /*10390*/  @P1 STG.E.U16 desc[UR36][R6.64+0x140], R11 ;  /* 0x0001400b06001986 */ /* 0x000fe2000c101524 */
[----:B------:R-:W-:-:S02]  /*103a0*/  F2FP.F16.F32.PACK_AB R158, RZ, R158 ;  /* 0x0000009eff9e723e */ /* 0x000fc400000000ff */
[C---:B------:R-:W-:Y:S01]  /*103b0*/  ISETP.GT.AND P1, PT, R0.reuse, 0x8, P2 ;  /* 0x000000080000780c */ /* 0x040fe20001724270 */
[----:B------:R-:W-:Y:S01]  /*103c0*/  @P3 STG.E.U16 desc[UR36][R6.64+0x142], R10 ;  /* 0x0001420a06003986 */ /* 0x000fe2000c101524 */
[C---:B------:R-:W-:Y:S02]  /*103d0*/  ISETP.GT.AND P2, PT, R3.reuse, 0xb0, PT ;  /* 0x000000b00300780c */ /* 0x040fe40003f44270 */
[----:B------:R-:W-:Y:S01]  /*103e0*/  ISETP.GT.AND P3, PT, R0, 0x8, P0 ;  /* 0x000000080000780c */ /* 0x000fe20000764270 */
[----:B------:R-:W-:Y:S01]  /*103f0*/  FMUL R182, R182, R2 ;  /* 0x00000002b6b67220 */ /* 0x000fe20000400000 */
        /* <DEDUP_REMOVED lines=15> */
[C---:B------:R-:W-:Y:S01]  /*104f0*/  ISETP.GT.AND P3, PT, R0.reuse, 0x8, P0 ;  /* 0x000000080000780c */ /* 0x040fe20000764270 */
        /* <DEDUP_REMOVED lines=136> */
[----:B------:R-:W-:Y:S01]  /*10d80*/  @P5 STG.E.U16 desc[UR36][R4.64+0x1e0], R193 ;  /* 0x0001e0c104005986 */ /* 0x000fe2000c101524 */
[----:B------:R-:W-:-:S03]  /*10d90*/  ISETP.GT.AND P1, PT, R3, 0xf9, PT ;  /* 0x000000f90300780c */ /* 0x000fc60003f24270 */
[----:B------:R-:W-:Y:S01]  /*10da0*/  @P4 STG.E.U16 desc[UR36][R4.64+0x1e2], R194 ;  /* 0x0001e2c204004986 */ /* 0x000fe2000c101524 */
[C---:B------:R-:W-:Y:S02]  /*10db0*/  ISETP.GT.AND P4, PT, R0.reuse, RZ, P3 ;  /* 0x000000ff0000720c */ /* 0x040fe40001f84270 */
[----:B------:R-:W-:Y:S01]  /*10dc0*/  F2FP.F16.F32.PACK_AB R195, RZ, R195 ;  /* 0x000000c3ffc3723e */ /* 0x000fe200000000ff */
[-C--:B------:R-:W-:Y:S01]  /*10dd0*/  FMUL R33, R33, R2.reuse ;  /* 0x0000000221217220 */ /* 0x080fe20000400000 */
[----:B------:R-:W-:Y:S01]  /*10de0*/  ISETP.GT.AND P5, PT, R0, RZ, P1 ;  /* 0x000000ff0000720c */ /* 0x000fe20000fa4270 */
[----:B------:R-:W-:Y:S01]  /*10df0*/  FMUL R34, R34, R2 ;  /* 0x0000000222227220 */ /* 0x000fe20000400000 */
[----:B------:R-:W-:Y:S01]  /*10e00*/  F2FP.F16.F32.PACK_AB R196, RZ, R196 ;  /* 0x000000c4ffc4723e */ /* 0x000fe200000000ff */
[----:B------:R-:W-:Y:S01]  /*10e10*/  @P2 STG.E.U16 desc[UR36][R6.64+0x1e0], R195 ;  /* 0x0001e0c306002986 */ /* 0x000fe2000c101524 */
[----:B------:R-:W-:Y:S02]  /*10e20*/  F2FP.F16.F32.PACK_AB R197, RZ, R197 ;  /* 0x000000c5ffc5723e */ /* 0x000fe400000000ff */
[----:B------:R-:W-:Y:S01]  /*10e30*/  ISETP.GT.AND P3, PT, R0, 0x8, P3 ;  /* 0x000000080000780c */ /* 0x000fe20001f64270 */
[-C--:B------:R-:W-:Y:S01]  /*10e40*/  FMUL R35, R35, R2.reuse ;  /* 0x0000000223237220 */ /* 0x080fe20000400000 */
[----:B------:R-:W-:Y:S01]  /*10e50*/  ISETP.GT.AND P2, PT, R3, 0x100, PT ;  /* 0x000001000300780c */ /* 0x000fe20003f44270 */
[-C--:B------:R-:W-:Y:S01]  /*10e60*/  FMUL R36, R36, R2.reuse ;  /* 0x0000000224247220 */ /* 0x080fe20000400000 */
[----:B------:R-:W-:Y:S01]  /*10e70*/  ISETP.GT.AND P1, PT, R0, 0x8, P1 ;  /* 0x000000080000780c */ /* 0x000fe20000f24270 */
[----:B---3--:R-:W-:Y:S01]  /*10e80*/  FMUL R9, R9, R2 ;  /* 0x0000000209097220 */ /* 0x008fe20000400000 */
[----:B------:R-:W-:Y:S01]  /*10e90*/  F2FP.F16.F32.PACK_AB R198, RZ, R198 ;  /* 0x000000c6ffc6723e */ /* 0x000fe200000000ff */
[----:B------:R-:W-:Y:S01]  /*10ea0*/  @P0 STG.E.U16 desc[UR36][R6.64+0x1e2], R196 ;  /* 0x0001e2c406000986 */ /* 0x000fe2000c101524 */
[----:B------:R-:W-:-:S03]  /*10eb0*/  ISETP.GT.AND P0, PT, R3, 0x101, PT ;  /* 0x000001010300780c */ /* 0x000fc60003f04270 */
[----:B------:R-:W-:Y:S01]  /*10ec0*/  @P4 STG.E.U16 desc[UR36][R4.64+0x1f0], R197 ;  /* 0x0001f0c504004986 */ /* 0x000fe2000c101524 */
[C---:B------:R-:W-:Y:S02]  /*10ed0*/  ISETP.GT.AND P4, PT, R0.reuse, RZ, P2 ;  /* 0x000000ff0000720c */ /* 0x040fe40001784270 */
[----:B------:R-:W-:Y:S01]  /*10ee0*/  F2FP.F16.F32.PACK_AB R9, RZ, R9 ;  /* 0x00000009ff09723e */ /* 0x000fe200000000ff */
[----:B------:R-:W-:Y:S01]  /*10ef0*/  @P5 STG.E.U16 desc[UR36][R4.64+0x1f2], R198 ;  /* 0x0001f2c604005986 */ /* 0x000fe2000c101524 */
[----:B------:R-:W-:Y:S02]  /*10f00*/  F2FP.F16.F32.PACK_AB R199, RZ, R199 ;  /* 0x000000c7ffc7723e */ /* 0x000fe400000000ff */
[C---:B------:R-:W-:Y:S01]  /*10f10*/  ISETP.GT.AND P5, PT, R0.reuse, RZ, P0 ;  /* 0x000000ff0000720c */ /* 0x040fe200007a4270 */
[----:B------:R-:W-:Y:S01]  /*10f20*/  @P3 STG.E.U16 desc[UR36][R6.64+0x1f0], R9 ;  /* 0x0001f00906003986 */ /* 0x000fe2000c101524 */
[----:B------:R-:W-:Y:S02]  /*10f30*/  F2FP.F16.F32.PACK_AB R24, RZ, R24 ;  /* 0x00000018ff18723e */ /* 0x000fe400000000ff */
[----:B------:R-:W-:Y:S01]  /*10f40*/  ISETP.GT.AND P2, PT, R0, 0x8, P2 ;  /* 0x000000080000780c */ /* 0x000fe20001744270 */
[----:B------:R-:W-:Y:S01]  /*10f50*/  @P1 STG.E.U16 desc[UR36][R6.64+0x1f2], R199 ;  /* 0x0001f2c706001986 */ /* 0x000fe2000c101524 */
[----:B------:R-:W-:-:S02]  /*10f60*/  ISETP.GT.AND P1, PT, R3, 0x108, PT ;  /* 0x000001080300780c */ /* 0x000fc40003f24270 */
[----:B------:R-:W-:Y:S01]  /*10f70*/  F2FP.F16.F32.PACK_AB R25, RZ, R25 ;  /* 0x00000019ff19723e */ /* 0x000fe200000000ff */
[----:B------:R-:W-:Y:S01]  /*10f80*/  @P4 STG.E.U16 desc[UR36][R4.64+0x200], R24 ;  /* 0x0002001804004986 */ /* 0x000fe2000c101524 */
[C---:B------:R-:W-:Y:S02]  /*10f90*/  ISETP.GT.AND P3, PT, R0.reuse, 0x8, P0 ;  /* 0x000000080000780c */ /* 0x040fe40000764270 */
[----:B------:R-:W-:Y:S01]  /*10fa0*/  ISETP.GT.AND P0, PT, R3, 0x109, PT ;  /* 0x000001090300780c */ /* 0x000fe20003f04270 */
[----:B------:R-:W-:Y:S01]  /*10fb0*/  FMUL R37, R37, R2 ;  /* 0x0000000225257220 */ /* 0x000fe20000400000 */
[C---:B------:R-:W-:Y:S01]  /*10fc0*/  ISETP.GT.AND P4, PT, R0.reuse, RZ, P1 ;  /* 0x000000ff0000720c */ /* 0x040fe20000f84270 */
[----:B------:R-:W-:Y:S01]  /*10fd0*/  @P5 STG.E.U16 desc[UR36][R4.64+0x202], R25 ;  /* 0x0002021904005986 */ /* 0x000fe2000c101524 */
[----:B------:R-:W-:Y:S02]  /*10fe0*/  F2FP.F16.F32.PACK_AB R26, RZ, R26 ;  /* 0x0000001aff1a723e */ /* 0x000fe400000000ff */
[----:B------:R-:W-:Y:S01]  /*10ff0*/  ISETP.GT.AND P5, PT, R0, RZ, P0 ;  /* 0x000000ff0000720c */ /* 0x000fe200007a4270 */
[----:B------:R-:W-:Y:S01]  /*11000*/  FMUL R38, R38, R2 ;  /* 0x0000000226267220 */ /* 0x000fe20000400000 */
[----:B------:R-:W-:Y:S01]  /*11010*/  F2FP.F16.F32.PACK_AB R27, RZ, R27 ;  /* 0x0000001bff1b723e */ /* 0x000fe200000000ff */
[----:B------:R-:W-:Y:S01]  /*11020*/  @P2 STG.E.U16 desc[UR36][R6.64+0x200], R26 ;  /* 0x0002001a06002986 */ /* 0x000fe2000c101524 */
[----:B------:R-:W-:-:S02]  /*11030*/  F2FP.F16.F32.PACK_AB R28, RZ, R28 ;  /* 0x0000001cff1c723e */ /* 0x000fc400000000ff */
[C---:B------:R-:W-:Y:S01]  /*11040*/  ISETP.GT.AND P2, PT, R0.reuse, 0x8, P1 ;  /* 0x000000080000780c */ /* 0x040fe20000f44270 */
[----:B------:R-:W-:Y:S01]  /*11050*/  FMUL R39, R39, R2 ;  /* 0x0000000227277220 */ /* 0x000fe20000400000 */
[C---:B------:R-:W-:Y:S01]  /*11060*/  ISETP.GT.AND P1, PT, R3.reuse, 0x110, PT ;  /* 0x000001100300780c */ /* 0x040fe20003f24270 */
[----:B------:R-:W-:Y:S01]  /*11070*/  @P3 STG.E.U16 desc[UR36][R6.64+0x202], R27 ;  /* 0x0002021b06003986 */ /* 0x000fe2000c101524 */
[----:B------:R-:W-:Y:S02]  /*11080*/  F2FP.F16.F32.PACK_AB R29, RZ, R29 ;  /* 0x0000001dff1d723e */ /* 0x000fe400000000ff */
[C---:B------:R-:W-:Y:S01]  /*11090*/  ISETP.GT.AND P3, PT, R0.reuse, 0x8, P0 ;  /* 0x000000080000780c */ /* 0x040fe20000764270 */
[----:B------:R-:W-:Y:S01]  /*110a0*/  @P4 STG.E.U16 desc[UR36][R4.64+0x210], R28 ;  /* 0x0002101c04004986 */ /* 0x000fe2000c101524 */
[----:B------:R-:W-:Y:S02]  /*110b0*/  ISETP.GT.AND P0, PT, R3, 0x111, PT ;  /* 0x000001110300780c */ /* 0x000fe40003f04270 */
[----:B------:R-:W-:Y:S01]  /*110c0*/  ISETP.GT.AND P4, PT, R0, RZ, P1 ;  /* 0x000000ff0000720c */ /* 0x000fe20000f84270 */
[----:B------:R-:W-:Y:S01]  /*110d0*/  @P5 STG.E.U16 desc[UR36][R4.64+0x212], R29 ;  /* 0x0002121d04005986 */ /* 0x000fe2000c101524 */
[----:B------:R-:W-:-:S02]  /*110e0*/  F2FP.F16.F32.PACK_AB R30, RZ, R30 ;  /* 0x0000001eff1e723e */ /* 0x000fc400000000ff */
[----:B------:R-:W-:Y:S01]  /*110f0*/  ISETP.GT.AND P5, PT, R0, RZ, P0 ;  /* 0x000000ff0000720c */ /* 0x000fe200007a4270 */
[----:B------:R-:W-:Y:S01]  /*11100*/  FMUL R40, R40, R2 ;  /* 0x0000000228287220 */ /* 0x000fe20000400000 */
[----:B------:R-:W-:Y:S01]  /*11110*/  F2FP.F16.F32.PACK_AB R31, RZ, R31 ;  /* 0x0000001fff1f723e */ /* 0x000fe200000000ff */
[----:B------:R-:W-:Y:S01]  /*11120*/  @P2 STG.E.U16 desc[UR36][R6.64+0x210], R30 ;  /* 0x0002101e06002986 */ /* 0x000fe2000c101524 */
[----:B------:R-:W-:Y:S02]  /*11130*/  F2FP.F16.F32.PACK_AB R32, RZ, R32 ;  /* 0x00000020ff20723e */ /* 0x000fe400000000ff */
[----:B------:R-:W-:Y:S01]  /*11140*/  ISETP.GT.AND P2, PT, R0, 0x8, P1 ;  /* 0x000000080000780c */ /* 0x000fe20000f44270 */
[----:B------:R-:W-:Y:S01]  /*11150*/  FMUL R41, R41, R2 ;  /* 0x0000000229297220 */ /* 0x000fe20000400000 */
[----:B------:R-:W-:Y:S01]  /*11160*/  ISETP.GT.AND P1, PT, R3, 0x118, PT ;  /* 0x000001180300780c */ /* 0x000fe20003f24270 */
[----:B------:R-:W-:Y:S01]  /*11170*/  @P3 STG.E.U16 desc[UR36][R6.64+0x212], R31 ;  /* 0x0002121f06003986 */ /* 0x000fe2000c101524 */
[----:B------:R-:W-:-:S02]  /*11180*/  F2FP.F16.F32.PACK_AB R33, RZ, R33 ;  /* 0x00000021ff21723e */ /* 0x000fc400000000ff */
[C---:B------:R-:W-:Y:S01]  /*11190*/  ISETP.GT.AND P3, PT, R0.reuse, 0x8, P0 ;  /* 0x000000080000780c */ /* 0x040fe20000764270 */
[----:B------:R-:W-:Y:S01]  /*111a0*/  @P4 STG.E.U16 desc[UR36][R4.64+0x220], R32 ;  /* 0x0002202004004986 */ /* 0x000fe2000c101524 */
[----:B------:R-:W-:Y:S02]  /*111b0*/  ISETP.GT.AND P0, PT, R3, 0x119, PT ;  /* 0x000001190300780c */ /* 0x000fe40003f04270 */
        /* <DEDUP_REMOVED lines=50> */
[----:B------:R-:W-:Y:S01]  /*114e0*/  F2FP.F16.F32.PACK_AB R46, RZ, R46 ;  /* 0x0000002eff2e723e */ /* 0x000fe200000000ff */
[-C--:B------:R-:W-:Y:S01]  /*114f0*/  FMUL R48, R48, R2.reuse ;  /* 0x0000000230307220 */ /* 0x080fe20000400000 */
[----:B------:R-:W-:Y:S01]  /*11500*/  ISETP.GT.AND P5, PT, R0, RZ, P0 ;  /* 0x000000ff0000720c */ /* 0x000fe200007a4270 */
[----:B------:R-:W-:Y:S01]  /*11510*/  FMUL R49, R49, R2 ;  /* 0x0000000231317220 */ /* 0x000fe20000400000 */
[----:B------:R-:W-:Y:S01]  /*11520*/  F2FP.F16.F32.PACK_AB R47, RZ, R47 ;  /* 0x0000002fff2f723e */ /* 0x000fe200000000ff */
[----:B------:R-:W-:Y:S01]  /*11530*/  @P2 STG.E.U16 desc[UR36][R6.64+0x250], R46 ;  /* 0x0002502e06002986 */ /* 0x000fe2000c101524 */
[----:B------:R-:W-:-:S02]  /*11540*/  F2FP.F16.F32.PACK_AB R48, RZ, R48 ;  /* 0x00000030ff30723e */ /* 0x000fc400000000ff */
[----:B------:R-:W-:Y:S01]  /*11550*/  ISETP.GT.AND P2, PT, R0, 0x8, P1 ;  /* 0x000000080000780c */ /* 0x000fe20000f44270 */
[-C--:B------:R-:W-:Y:S01]  /*11560*/  FMUL R50, R50, R2.reuse ;  /* 0x0000000232327220 */ /* 0x080fe20000400000 */
[C---:B------:R-:W-:Y:S01]  /*11570*/  ISETP.GT.AND P1, PT, R3.reuse, 0x138, PT ;  /* 0x000001380300780c */ /* 0x040fe20003f24270 */
[----:B------:R-:W-:Y:S01]  /*11580*/  @P3 STG.E.U16 desc[UR36][R6.64+0x252], R47 ;  /* 0x0002522f06003986 */ /* 0x000fe2000c101524 */
[----:B------:R-:W-:Y:S02]  /*11590*/  F2FP.F16.F32.PACK_AB R49, RZ, R49 ;  /* 0x00000031ff31723e */ /* 0x000fe400000000ff */
[C---:B------:R-:W-:Y:S01]  /*115a0*/  ISETP.GT.AND P3, PT, R0.reuse, 0x8, P0 ;  /* 0x000000080000780c */ /* 0x040fe20000764270 */
[----:B------:R-:W-:Y:S01]  /*115b0*/  @P4 STG.E.U16 desc[UR36][R4.64+0x260], R48 ;  /* 0x0002603004004986 */ /* 0x000fe2000c101524 */
[----:B------:R-:W-:Y:S02]  /*115c0*/  ISETP.GT.AND P0, PT, R3, 0x139, PT ;  /* 0x000001390300780c */ /* 0x000fe40003f04270 */
[----:B------:R-:W-:Y:S01]  /*115d0*/  ISETP.GT.AND P4, PT, R0, RZ, P1 ;  /* 0x000000ff0000720c */ /* 0x000fe20000f84270 */
[----:B------:R-:W-:Y:S01]  /*115e0*/  FMUL R51, R51, R2 ;  /* 0x0000000233337220 */ /* 0x000fe20000400000 */
        /* <DEDUP_REMOVED lines=63> */
[----:B------:R-:W-:Y:S01]  /*119e0*/  FMUL R66, R66, R2 ;  /* 0x0000000242427220 */ /* 0x000fe20000400000 */
[C---:B------:R-:W-:Y:S01]  /*119f0*/  ISETP.GT.AND P1, PT, R3.reuse, 0x158, PT ;  /* 0x000001580300780c */ /* 0x040fe20003f24270 */
[----:B------:R-:W-:Y:S01]  /*11a00*/  @P3 STG.E.U16 desc[UR36][R6.64+0x292], R63 ;  /* 0x0002923f06003986 */ /* 0x000fe2000c101524 */
[----:B------:R-:W-:Y:S02]  /*11a10*/  F2FP.F16.F32.PACK_AB R65, RZ, R65 ;  /* 0x00000041ff41723e */ /* 0x000fe400000000ff */
[----:B------:R-:W-:Y:S01]  /*11a20*/  ISETP.GT.AND P3, PT, R0, 0x8, P0 ;  /* 0x000000080000780c */ /* 0x000fe20000764270 */
[----:B------:R-:W2:Y:S01]  /*11a30*/  LDL.LU R146, [R1+0x230] ;  /* 0x0002300001927983 */ /* 0x000ea20000300800 */
[----:B------:R-:W-:-:S03]  /*11a40*/  ISETP.GT.AND P0, PT, R3, 0x159, PT ;  /* 0x000001590300780c */ /* 0x000fc60003f04270 */
[----:B------:R-:W-:Y:S01]  /*11a50*/  @P4 STG.E.U16 desc[UR36][R4.64+0x2a0], R64 ;  /* 0x0002a04004004986 */ /* 0x000fe2000c101524 */
[----:B------:R-:W-:Y:S01]  /*11a60*/  ISETP.GT.AND P4, PT, R0, RZ, P1 ;  /* 0x000000ff0000720c */ /* 0x000fe20000f84270 */
[----:B------:R-:W-:Y:S02]  /*11a70*/  FMUL R67, R67, R2 ;  /* 0x0000000243437220 */ /* 0x000fe40000400000 */
[----:B------:R-:W3:Y:S01]  /*11a80*/  LDL.LU R147, [R1+0x22c] ;  /* 0x00022c0001937983 */ /* 0x000ee20000300800 */
[----:B------:R-:W-:Y:S01]  /*11a90*/  F2FP.F16.F32.PACK_AB R66, RZ, R66 ;  /* 0x00000042ff42723e */ /* 0x000fe200000000ff */
[-C--:B------:R-:W-:Y:S02]  /*11aa0*/  FMUL R68, R68, R2.reuse ;  /* 0x0000000244447220 */ /* 0x080fe40000400000 */
[----:B------:R-:W3:Y:S04]  /*11ab0*/  LDL.LU R148, [R1+0x228] ;  /* 0x0002280001947983 */ /* 0x000ee80000300800 */
[----:B------:R-:W3:Y:S04]  /*11ac0*/  LDL.LU R149, [R1+0x224] ;  /* 0x0002240001957983 */ /* 0x000ee80000300800 */
[----:B------:R-:W-:Y:S01]  /*11ad0*/  @P5 STG.E.U16 desc[UR36][R4.64+0x2a2], R65 ;  /* 0x0002a24104005986 */ /* 0x000fe2000c101524 */
[----:B------:R-:W-:Y:S01]  /*11ae0*/  ISETP.GT.AND P5, PT, R0, RZ, P0 ;  /* 0x000000ff0000720c */ /* 0x000fe200007a4270 */
[----:B------:R-:W-:Y:S01]  /*11af0*/  FMUL R69, R69, R2 ;  /* 0x0000000245457220 */ /* 0x000fe20000400000 */
[----:B------:R-:W-:Y:S01]  /*11b00*/  F2FP.F16.F32.PACK_AB R67, RZ, R67 ;  /* 0x00000043ff43723e */ /* 0x000fe200000000ff */
[----:B------:R-:W3:Y:S01]  /*11b10*/  LDL.LU R150, [R1+0x220] ;  /* 0x0002200001967983 */ /* 0x000ee20000300800 */
[----:B------:R-:W-:-:S03]  /*11b20*/  F2FP.F16.F32.PACK_AB R68, RZ, R68 ;  /* 0x00000044ff44723e */ /* 0x000fc600000000ff */
[----:B------:R-:W-:Y:S01]  /*11b30*/  @P2 STG.E.U16 desc[UR36][R6.64+0x2a0], R66 ;  /* 0x0002a04206002986 */ /* 0x000fe2000c101524 */
[----:B------:R-:W-:Y:S02]  /*11b40*/  ISETP.GT.AND P2, PT, R0, 0x8, P1 ;  /* 0x000000080000780c */ /* 0x000fe40000f44270 */
[C---:B------:R-:W-:Y:S01]  /*11b50*/  ISETP.GT.AND P1, PT, R3.reuse, 0x160, PT ;  /* 0x000001600300780c */ /* 0x040fe20003f24270 */
[----:B------:R-:W3:Y:S01]  /*11b60*/  LDL.LU R151, [R1+0x21c] ;  /* 0x00021c0001977983 */ /* 0x000ee20000300800 */
[----:B------:R-:W-:Y:S01]  /*11b70*/  F2FP.F16.F32.PACK_AB R69, RZ, R69 ;  /* 0x00000045ff45723e */ /* 0x000fe200000000ff */
[-C--:B------:R-:W-:Y:S02]  /*11b80*/  FMUL R70, R70, R2.reuse ;  /* 0x0000000246467220 */ /* 0x080fe40000400000 */
[----:B------:R-:W-:Y:S01]  /*11b90*/  @P3 STG.E.U16 desc[UR36][R6.64+0x2a2], R67 ;  /* 0x0002a24306003986 */ /* 0x000fe2000c101524 */
[C---:B------:R-:W-:Y:S02]  /*11ba0*/  ISETP.GT.AND P3, PT, R0.reuse, 0x8, P0 ;  /* 0x000000080000780c */ /* 0x040fe40000764270 */
[----:B------:R-:W-:Y:S01]  /*11bb0*/  ISETP.GT.AND P0, PT, R3, 0x161, PT ;  /* 0x000001610300780c */ /* 0x000fe20003f04270 */
[----:B------:R-:W-:Y:S01]  /*11bc0*/  @P4 STG.E.U16 desc[UR36][R4.64+0x2b0], R68 ;  /* 0x0002b04404004986 */ /* 0x000fe2000c101524 */
[----:B------:R-:W-:Y:S01]  /*11bd0*/  ISETP.GT.AND P4, PT, R0, RZ, P1 ;  /* 0x000000ff0000720c */ /* 0x000fe20000f84270 */
[----:B------:R-:W-:Y:S01]  /*11be0*/  FMUL R71, R71, R2 ;  /* 0x0000000247477220 */ /* 0x000fe20000400000 */
[----:B------:R-:W-:Y:S01]  /*11bf0*/  F2FP.F16.F32.PACK_AB R70, RZ, R70 ;  /* 0x00000046ff46723e */ /* 0x000fe200000000ff */
[----:B------:R-:W-:Y:S01]  /*11c00*/  @P5 STG.E.U16 desc[UR36][R4.64+0x2b2], R69 ;  /* 0x0002b24504005986 */ /* 0x000fe2000c101524 */
        /* <DEDUP_REMOVED lines=25> */
[----:B------:R0:W5:Y:S01]  /*11da0*/  LDL.LU R19, [R1+0x218] ;  /* 0x0002180001137983 */ /* 0x0001620000300800 */
[C---:B------:R-:W-:Y:S01]  /*11db0*/  ISETP.GT.AND P1, PT, R3.reuse, 0x170, PT ;  /* 0x000001700300780c */ /* 0x040fe20003f24270 */
[-C--:B------:R-:W-:Y:S01]  /*11dc0*/  FMUL R78, R78, R2.reuse ;  /* 0x000000024e4e7220 */ /* 0x080fe20000400000 */
[----:B------:R-:W-:Y:S01]  /*11dd0*/  F2FP.F16.F32.PACK_AB R77, RZ, R77 ;  /* 0x0000004dff4d723e */ /* 0x000fe200000000ff */
[----:B------:R-:W-:Y:S01]  /*11de0*/  @P3 STG.E.U16 desc[UR36][R6.64+0x2c2], R75 ;  /* 0x0002c24b06003986 */ /* 0x000fe2000c101524 */
[----:B------:R-:W-:Y:S02]  /*11df0*/  ISETP.GT.AND P3, PT, R0, 0x8, P0 ;  /* 0x000000080000780c */ /* 0x000fe40000764270 */
[----:B------:R-:W-:Y:S01]  /*11e00*/  ISETP.GT.AND P0, PT, R3, 0x171, PT ;  /* 0x000001710300780c */ /* 0x000fe20003f04270 */
[----:B------:R0:W5:Y:S01]  /*11e10*/  LDL.LU R18, [R1+0x214] ;  /* 0x0002140001127983 */ /* 0x0001620000300800 */
[----:B------:R-:W-:-:S03]  /*11e20*/  FMUL R79, R79, R2 ;  /* 0x000000024f4f7220 */ /* 0x000fc60000400000 */
[----:B------:R-:W-:Y:S01]  /*11e30*/  @P4 STG.E.U16 desc[UR36][R4.64+0x2d0], R76 ;  /* 0x0002d04c04004986 */ /* 0x000fe2000c101524 */
[----:B------:R-:W-:-:S03]  /*11e40*/  ISETP.GT.AND P4, PT, R0, RZ, P1 ;  /* 0x000000ff0000720c */ /* 0x000fc60000f84270 */
[----:B------:R0:W5:Y:S01]  /*11e50*/  LDL.LU R17, [R1+0x210] ;  /* 0x0002100001117983 */ /* 0x0001620000300800 */
[----:B------:R-:W-:Y:S01]  /*11e60*/  F2FP.F16.F32.PACK_AB R78, RZ, R78 ;  /* 0x0000004eff4e723e */ /* 0x000fe200000000ff */
[-C--:B------:R-:W-:Y:S02]  /*11e70*/  FMUL R80, R80, R2.reuse ;  /* 0x0000000250507220 */ /* 0x080fe40000400000 */
[----:B------:R0:W5:Y:S04]  /*11e80*/  LDL.LU R16, [R1+0x20c] ;  /* 0x00020c0001107983 */ /* 0x0001680000300800 */
[----:B------:R-:W-:Y:S01]  /*11e90*/  @P5 STG.E.U16 desc[UR36][R4.64+0x2d2], R77 ;  /* 0x0002d24d04005986 */ /* 0x000fe2000c101524 */
[----:B------:R-:W-:Y:S01]  /*11ea0*/  ISETP.GT.AND P5, PT, R0, RZ, P0 ;  /* 0x000000ff0000720c */ /* 0x000fe200007a4270 */
[----:B------:R-:W-:Y:S01]  /*11eb0*/  FMUL R81, R81, R2 ;  /* 0x0000000251517220 */ /* 0x000fe20000400000 */
[----:B------:R-:W-:Y:S01]  /*11ec0*/  F2FP.F16.F32.PACK_AB R79, RZ, R79 ;  /* 0x0000004fff4f723e */ /* 0x000fe200000000ff */
[----:B------:R-:W-:Y:S01]  /*11ed0*/  @P2 STG.E.U16 desc[UR36][R6.64+0x2d0], R78 ;  /* 0x0002d04e06002986 */ /* 0x000fe2000c101524 */
[----:B------:R-:W-:-:S02]  /*11ee0*/  F2FP.F16.F32.PACK_AB R80, RZ, R80 ;  /* 0x00000050ff50723e */ /* 0x000fc400000000ff */
[----:B------:R-:W-:Y:S02]  /*11ef0*/  ISETP.GT.AND P2, PT, R0, 0x8, P1 ;  /* 0x000000080000780c */ /* 0x000fe40000f44270 */
[C---:B------:R-:W-:Y:S01]  /*11f00*/  ISETP.GT.AND P1, PT, R3.reuse, 0x178, PT ;  /* 0x000001780300780c */ /* 0x040fe20003f24270 */
[----:B------:R-:W-:Y:S01]  /*11f10*/  @P3 STG.E.U16 desc[UR36][R6.64+0x2d2], R79 ;  /* 0x0002d24f06003986 */ /* 0x000fe2000c101524 */
[----:B------:R-:W-:Y:S01]  /*11f20*/  F2FP.F16.F32.PACK_AB R81, RZ, R81 ;  /* 0x00000051ff51723e */ /* 0x000fe200000000ff */
[-C--:B------:R-:W-:Y:S01]  /*11f30*/  FMUL R82, R82, R2.reuse ;  /* 0x0000000252527220 */ /* 0x080fe20000400000 */
        /* <DEDUP_REMOVED lines=229> */
[C---:B------:R-:W-:Y:S02]  /*12d90*/  ISETP.GT.AND P2, PT, R0.reuse, 0x8, P1 ;  /* 0x000000080000780c */ /* 0x040fe40000f44270 */
[C---:B------:R-:W-:Y:S01]  /*12da0*/  ISETP.GT.AND P1, PT, R3.reuse, 0x1e0, PT ;  /* 0x000001e00300780c */ /* 0x040fe20003f24270 */
[----:B------:R-:W-:Y:S01]  /*12db0*/  @P3 STG.E.U16 desc[UR36][R6.64+0x3a2], R131 ;  /* 0x0003a28306003986 */ /* 0x000fe2000c101524 */
[----:B------:R-:W-:Y:S02]  /*12dc0*/  F2FP.F16.F32.PACK_AB R133, RZ, R133 ;  /* 0x00000085ff85723e */ /* 0x000fe400000000ff */
[----:B------:R-:W-:Y:S01]  /*12dd0*/  ISETP.GT.AND P3, PT, R0, 0x8, P0 ;  /* 0x000000080000780c */ /* 0x000fe20000764270 */
[----:B------:R-:W-:Y:S01]  /*12de0*/  @P4 STG.E.U16 desc[UR36][R4.64+0x3b0], R132 ;  /* 0x0003b08404004986 */ /* 0x000fe2000c101524 */
[----:B------:R-:W-:Y:S01]  /*12df0*/  ISETP.GT.AND P0, PT, R3, 0x1e1, PT ;  /* 0x000001e10300780c */ /* 0x000fe20003f04270 */
[-C--:B------:R-:W-:Y:S01]  /*12e00*/  FMUL R134, R134, R2.reuse ;  /* 0x0000000286867220 */ /* 0x080fe20000400000 */
[----:B------:R-:W-:Y:S01]  /*12e10*/  ISETP.GT.AND P4, PT, R0, RZ, P1 ;  /* 0x000000ff0000720c */ /* 0x000fe20000f84270 */
[-C--:B------:R-:W-:Y:S01]  /*12e20*/  FMUL R135, R135, R2.reuse ;  /* 0x0000000287877220 */ /* 0x080fe20000400000 */
[----:B------:R-:W-:Y:S01]  /*12e30*/  @P5 STG.E.U16 desc[UR36][R4.64+0x3b2], R133 ;  /* 0x0003b28504005986 */ /* 0x000fe2000c101524 */
[-C--:B------:R-:W-:Y:S01]  /*12e40*/  FMUL R136, R136, R2.reuse ;  /* 0x0000000288887220 */ /* 0x080fe20000400000 */
[----:B------:R-:W-:Y:S01]  /*12e50*/  ISETP.GT.AND P5, PT, R0, RZ, P0 ;  /* 0x000000ff0000720c */ /* 0x000fe200007a4270 */
[----:B------:R-:W-:Y:S01]  /*12e60*/  FMUL R137, R137, R2 ;  /* 0x0000000289897220 */ /* 0x000fe20000400000 */
[----:B------:R-:W-:-:S02]  /*12e70*/  F2FP.F16.F32.PACK_AB R134, RZ, R134 ;  /* 0x00000086ff86723e */ /* 0x000fc400000000ff */
[----:B------:R-:W-:Y:S02]  /*12e80*/  F2FP.F16.F32.PACK_AB R135, RZ, R135 ;  /* 0x00000087ff87723e */ /* 0x000fe400000000ff */
[----:B------:R-:W-:Y:S01]  /*12e90*/  F2FP.F16.F32.PACK_AB R136, RZ, R136 ;  /* 0x00000088ff88723e */ /* 0x000fe200000000ff */
[----:B------:R-:W-:Y:S01]  /*12ea0*/  @P2 STG.E.U16 desc[UR36][R6.64+0x3b0], R134 ;  /* 0x0003b08606002986 */ /* 0x000fe2000c101524 */
[----:B------:R-:W-:-:S03]  /*12eb0*/  F2FP.F16.F32.PACK_AB R137, RZ, R137 ;  /* 0x00000089ff89723e */ /* 0x000fc600000000ff */
[----:B------:R-:W-:Y:S01]  /*12ec0*/  @P3 STG.E.U16 desc[UR36][R6.64+0x3b2], R135 ;  /* 0x0003b28706003986 */ /* 0x000fe2000c101524 */
[----:B------:R-:W-:-:S03]  /*12ed0*/  ISETP.GT.AND P1, PT, R0, 0x8, P1 ;  /* 0x000000080000780c */ /* 0x000fc60000f24270 */
[----:B------:R-:W-:Y:S01]  /*12ee0*/  @P4 STG.E.U16 desc[UR36][R4.64+0x3c0], R136 ;  /* 0x0003c08804004986 */ /* 0x000fe2000c101524 */
[----:B------:R-:W-:Y:S02]  /*12ef0*/  ISETP.GT.AND P4, PT, R3, 0x1e8, PT ;  /* 0x000001e80300780c */ /* 0x000fe40003f84270 */
[C---:B------:R-:W-:Y:S01]  /*12f00*/  ISETP.GT.AND P2, PT, R0.reuse, 0x8, P0 ;  /* 0x000000080000780c */ /* 0x040fe20000744270 */
[----:B------:R-:W-:Y:S01]  /*12f10*/  @P5 STG.E.U16 desc[UR36][R4.64+0x3c2], R137 ;  /* 0x0003c28904005986 */ /* 0x000fe2000c101524 */
[----:B------:R-:W-:Y:S01]  /*12f20*/  ISETP.GT.AND P5, PT, R0, RZ, P4 ;  /* 0x000000ff0000720c */ /* 0x000fe200027a4270 */
[-C--:B------:R-:W-:Y:S01]  /*12f30*/  FMUL R138, R138, R2.reuse ;  /* 0x000000028a8a7220 */ /* 0x080fe20000400000 */
[-C--:B------:R-:W-:Y:S01]  /*12f40*/  FMUL R139, R139, R2.reuse ;  /* 0x000000028b8b7220 */ /* 0x080fe20000400000 */
[----:B------:R-:W-:Y:S01]  /*12f50*/  FMUL R140, R140, R2 ;  /* 0x000000028c8c7220 */ /* 0x000fe20000400000 */
[----:B------:R-:W-:Y:S02]  /*12f60*/  ISETP.GT.AND P0, PT, R3, 0x1e9, PT ;  /* 0x000001e90300780c */ /* 0x000fe40003f04270 */
[----:B------:R-:W-:-:S02]  /*12f70*/  F2FP.F16.F32.PACK_AB R138, RZ, R138 ;  /* 0x0000008aff8a723e */ /* 0x000fc400000000ff */
[----:B------:R-:W-:Y:S02]  /*12f80*/  F2FP.F16.F32.PACK_AB R139, RZ, R139 ;  /* 0x0000008bff8b723e */ /* 0x000fe400000000ff */
[----:B------:R-:W-:Y:S02]  /*12f90*/  F2FP.F16.F32.PACK_AB R140, RZ, R140 ;  /* 0x0000008cff8c723e */ /* 0x000fe400000000ff */
[C---:B------:R-:W-:Y:S01]  /*12fa0*/  ISETP.GT.AND P3, PT, R0.reuse, RZ, P0 ;  /* 0x000000ff0000720c */ /* 0x040fe20000764270 */
[----:B------:R-:W-:Y:S01]  /*12fb0*/  @P1 STG.E.U16 desc[UR36][R6.64+0x3c0], R138 ;  /* 0x0003c08a06001986 */ /* 0x000fe2000c101524 */
[-C--:B------:R-:W-:Y:S01]  /*12fc0*/  FMUL R141, R141, R2.reuse ;  /* 0x000000028d8d7220 */ /* 0x080fe20000400000 */
[----:B------:R-:W-:Y:S02]  /*12fd0*/  ISETP.GT.AND P4, PT, R0, 0x8, P4 ;  /* 0x000000080000780c */ /* 0x000fe40002784270 */
[----:B------:R-:W-:Y:S01]  /*12fe0*/  @P2 STG.E.U16 desc[UR36][R6.64+0x3c2], R139 ;  /* 0x0003c28b06002986 */ /* 0x000fe2000c101524 */
[----:B------:R-:W-:-:S03]  /*12ff0*/  FMUL R142, R142, R2 ;  /* 0x000000028e8e7220 */ /* 0x000fc60000400000 */
[----:B------:R-:W-:Y:S01]  /*13000*/  @P5 STG.E.U16 desc[UR36][R4.64+0x3d0], R140 ;  /* 0x0003d08c04005986 */ /* 0x000fe2000c101524 */
[C---:B------:R-:W-:Y:S01]  /*13010*/  ISETP.GT.AND P5, PT, R0.reuse, 0x8, P0 ;  /* 0x000000080000780c */ /* 0x040fe200007a4270 */
[----:B------:R-:W-:Y:S01]  /*13020*/  FMUL R143, R143, R2 ;  /* 0x000000028f8f7220 */ /* 0x000fe20000400000 */
[----:B------:R-:W-:Y:S02]  /*13030*/  F2FP.F16.F32.PACK_AB R141, RZ, R141 ;  /* 0x0000008dff8d723e */ /* 0x000fe400000000ff */
[----:B------:R-:W-:Y:S02]  /*13040*/  F2FP.F16.F32.PACK_AB R142, RZ, R142 ;  /* 0x0000008eff8e723e */ /* 0x000fe400000000ff */
[----:B------:R-:W-:Y:S01]  /*13050*/  F2FP.F16.F32.PACK_AB R143, RZ, R143 ;  /* 0x0000008fff8f723e */ /* 0x000fe200000000ff */
[----:B------:R-:W-:Y:S01]  /*13060*/  @P3 STG.E.U16 desc[UR36][R4.64+0x3d2], R141 ;  /* 0x0003d28d04003986 */ /* 0x000fe2000c101524 */
[C---:B------:R-:W-:Y:S02]  /*13070*/  ISETP.GT.AND P3, PT, R3.reuse, 0x1f0, PT ;  /* 0x000001f00300780c */ /* 0x040fe40003f64270 */
[----:B------:R-:W-:Y:S01]  /*13080*/  ISETP.GT.AND P0, PT, R3, 0x1f1, PT ;  /* 0x000001f10300780c */ /* 0x000fe20003f04270 */
[----:B------:R-:W-:Y:S01]  /*13090*/  @P4 STG.E.U16 desc[UR36][R6.64+0x3d0], R142 ;  /* 0x0003d08e06004986 */ /* 0x000fe2000c101524 */
[----:B------:R-:W-:-:S03]  /*130a0*/  ISETP.GT.AND P4, PT, R0, RZ, P3 ;  /* 0x000000ff0000720c */ /* 0x000fc60001f84270 */
[----:B------:R-:W-:Y:S01]  /*130b0*/  @P5 STG.E.U16 desc[UR36][R6.64+0x3d2], R143 ;  /* 0x0003d28f06005986 */ /* 0x000fe2000c101524 */
[----:B------:R-:W-:Y:S01]  /*130c0*/  ISETP.GT.AND P5, PT, R0, RZ, P0 ;  /* 0x000000ff0000720c */ /* 0x000fe200007a4270 */
[-C--:B------:R-:W-:Y:S01]  /*130d0*/  FMUL R144, R144, R2.reuse ;  /* 0x0000000290907220 */ /* 0x080fe20000400000 */
[----:B----4-:R-:W-:Y:S01]  /*130e0*/  FMUL R145, R145, R2 ;  /* 0x0000000291917220 */ /* 0x010fe20000400000 */
[----:B------:R-:W-:-:S03]  /*130f0*/  ISETP.GT.AND P2, PT, R3, 0x1f8, PT ;  /* 0x000001f80300780c */ /* 0x000fc60003f44270 */
[----:B------:R-:W-:Y:S02]  /*13100*/  F2FP.F16.F32.PACK_AB R144, RZ, R144 ;  /* 0x00000090ff90723e */ /* 0x000fe400000000ff */
[----:B------:R-:W-:Y:S02]  /*13110*/  F2FP.F16.F32.PACK_AB R145, RZ, R145 ;  /* 0x00000091ff91723e */ /* 0x000fe400000000ff */
[----:B------:R-:W-:Y:S01]  /*13120*/  ISETP.GT.AND P1, PT, R3, 0x1f9, PT ;  /* 0x000001f90300780c */ /* 0x000fe20003f24270 */
[----:B------:R-:W-:Y:S01]  /*13130*/  @P4 STG.E.U16 desc[UR36][R4.64+0x3e0], R144 ;  /* 0x0003e09004004986 */ /* 0x000fe2000c101524 */
[C---:B------:R-:W-:Y:S02]  /*13140*/  ISETP.GT.AND P3, PT, R0.reuse, 0x8, P3 ;  /* 0x000000080000780c */ /* 0x040fe40001f64270 */
[C---:B------:R-:W-:Y:S01]  /*13150*/  ISETP.GT.AND P0, PT, R0.reuse, 0x8, P0 ;  /* 0x000000080000780c */ /* 0x040fe20000704270 */
[----:B------:R-:W-:Y:S01]  /*13160*/  @P5 STG.E.U16 desc[UR36][R4.64+0x3e2], R145 ;  /* 0x0003e29104005986 */ /* 0x000fe2000c101524 */
[----:B------:R-:W-:Y:S01]  /*13170*/  ISETP.GT.AND P5, PT, R0, RZ, P2 ;  /* 0x000000ff0000720c */ /* 0x000fe200017a4270 */
[-C--:B--2---:R-:W-:Y:S01]  /*13180*/  FMUL R146, R146, R2.reuse ;  /* 0x0000000292927220 */ /* 0x084fe20000400000 */
[C---:B------:R-:W-:Y:S01]  /*13190*/  ISETP.GT.AND P4, PT, R0.reuse, RZ, P1 ;  /* 0x000000ff0000720c */ /* 0x040fe20000f84270 */
[-C--:B---3--:R-:W-:Y:S01]  /*131a0*/  FMUL R147, R147, R2.reuse ;  /* 0x0000000293937220 */ /* 0x088fe20000400000 */
[----:B------:R-:W-:Y:S01]  /*131b0*/  ISETP.GT.AND P2, PT, R0, 0x8, P2 ;  /* 0x000000080000780c */ /* 0x000fe20001744270 */
[-C--:B------:R-:W-:Y:S01]  /*131c0*/  FMUL R148, R148, R2.reuse ;  /* 0x0000000294947220 */ /* 0x080fe20000400000 */
[----:B------:R-:W-:Y:S01]  /*131d0*/  FMUL R149, R149, R2 ;  /* 0x0000000295957220 */ /* 0x000fe20000400000 */
[----:B------:R-:W-:-:S02]  /*131e0*/  F2FP.F16.F32.PACK_AB R146, RZ, R146 ;  /* 0x00000092ff92723e */ /* 0x000fc400000000ff */
[----:B------:R-:W-:Y:S02]  /*131f0*/  F2FP.F16.F32.PACK_AB R147, RZ, R147 ;  /* 0x00000093ff93723e */ /* 0x000fe400000000ff */
[----:B------:R-:W-:Y:S02]  /*13200*/  ISETP.GT.AND P1, PT, R0, 0x8, P1 ;  /* 0x000000080000780c */ /* 0x000fe40000f24270 */
[----:B------:R-:W-:Y:S01]  /*13210*/  F2FP.F16.F32.PACK_AB R148, RZ, R148 ;  /* 0x00000094ff94723e */ /* 0x000fe200000000ff */
[-C--:B------:R-:W-:Y:S01]  /*13220*/  FMUL R150, R150, R2.reuse ;  /* 0x0000000296967220 */ /* 0x080fe20000400000 */
[----:B------:R-:W-:Y:S01]  /*13230*/  F2FP.F16.F32.PACK_AB R149, RZ, R149 ;  /* 0x00000095ff95723e */ /* 0x000fe200000000ff */
[----:B------:R-:W-:Y:S01]  /*13240*/  FMUL R151, R151, R2 ;  /* 0x0000000297977220 */ /* 0x000fe20000400000 */
[----:B------:R-:W-:Y:S04]  /*13250*/  @P3 STG.E.U16 desc[UR36][R6.64+0x3e0], R146 ;  /* 0x0003e09206003986 */ /* 0x000fe8000c101524 */
[----:B------:R-:W-:Y:S01]  /*13260*/  @P0 STG.E.U16 desc[UR36][R6.64+0x3e2], R147 ;  /* 0x0003e29306000986 */ /* 0x000fe2000c101524 */
[----:B------:R-:W-:-:S03]  /*13270*/  F2FP.F16.F32.PACK_AB R150, RZ, R150 ;  /* 0x00000096ff96723e */ /* 0x000fc600000000ff */
[----:B------:R-:W-:Y:S01]  /*13280*/  @P5 STG.E.U16 desc[UR36][R4.64+0x3f0], R148 ;  /* 0x0003f09404005986 */ /* 0x000fe2000c101524 */
[----:B------:R-:W-:-:S03]  /*13290*/  F2FP.F16.F32.PACK_AB R151, RZ, R151 ;  /* 0x00000097ff97723e */ /* 0x000fc600000000ff */
[----:B------:R1:W-:Y:S02]  /*132a0*/  @P4 STG.E.U16 desc[UR36][R4.64+0x3f2], R149 ;  /* 0x0003f29504004986 */ /* 0x0003e4000c101524 */
[----:B-1----:R-:W-:Y:S02]  /*132b0*/  @P2 IMAD.MOV.U32 R4, RZ, RZ, R6 ;  /* 0x000000ffff042224 */ /* 0x002fe400078e0006 */
[----:B------:R-:W-:-:S05]  /*132c0*/  @P2 IMAD.MOV.U32 R5, RZ, RZ, R7 ;  /* 0x000000ffff052224 */ /* 0x000fca00078e0007 */
[----:B------:R0:W-:Y:S04]  /*132d0*/  @P2 STG.E.U16 desc[UR36][R4.64+0x3f0], R150 ;  /* 0x0003f09604002986 */ /* 0x0001e8000c101524 */
[----:B------:R0:W-:Y:S02]  /*132e0*/  @P1 STG.E.U16 desc[UR36][R6.64+0x3f2], R151 ;  /* 0x0003f29706001986 */ /* 0x0001e4000c101524 */
.L_x_543:
[----:B------:R-:W-:Y:S05]  /*132f0*/  BSYNC B0 ;  /* 0x0000000000007941 */ /* 0x000fea0003800000 */
.L_x_33:
[----:B0-----:R-:W2:Y:S04]  /*13300*/  LDL.LU R5, [R1+0x200] ;  /* 0x0002000001057983 */ /* 0x001ea80000300800 */
[----:B------:R-:W2:Y:S01]  /*13310*/  LDL.LU R4, [R1+0x204] ;  /* 0x0002040001047983 */ /* 0x000ea20000300800 */
[----:B------:R-:W-:Y:S01]  /*13320*/  ULDC UR4, c[0x0][0xc] ;  /* 0x0000030000047ab9 */ /* 0x000fe20000000800 */
[----:B------:R-:W-:Y:S01]  /*13330*/  ULDC UR5, c[0x0][0x10] ;  /* 0x0000040000057ab9 */ /* 0x000fe20000000800 */
[----:B------:R-:W2:Y:S01]  /*13340*/  LDC R3, c[0x0][0x14] ;  /* 0x00000500ff037b82 */ /* 0x000ea20000000800 */
[----:B------:R-:W-:Y:S01]  /*13350*/  UIMAD.WIDE.U32 UR4, UR4, UR5, URZ ;  /* 0x00000005040472a5 */ /* 0x000fe2000f8e003f */
[----:B------:R0:W5:Y:S01]  /*13360*/  LDL R30, [R1+0x208] ;  /* 0x00020800011e7983 */ /* 0x0001620000100800 */
[----:B----4-:R-:W-:Y:S01]  /*13370*/  PRMT R0, RZ, 0x7610, R0 ;  /* 0x00007610ff007816 */ /* 0x010fe20000000000 */
[----:B------:R-:W-:-:S02]  /*13380*/  IMAD.MOV.U32 R23, RZ, RZ, -0x1 ;  /* 0xffffffffff177424 */ /* 0x000fc400078e00ff */
[----:B------:R-:W-:Y:S02]  /*13390*/  IMAD.MOV.U32 R157, RZ, RZ, -0x1 ;  /* 0xffffffffff9d7424 */ /* 0x000fe400078e00ff */
[----:B--2---:R-:W-:-:S04]  /*133a0*/  IMAD.WIDE.U32 R4, R3, UR4, R4 ;  /* 0x0000000403047c25 */ /* 0x004fc8000f8e0004 */
[----:B------:R-:W-:Y:S01]  /*133b0*/  IMAD R3, R3, UR5, RZ ;  /* 0x0000000503037c24 */ /* 0x000fe2000f8e02ff */
[----:B------:R-:W-:Y:S01]  /*133c0*/  ULDC.64 UR4, c[0x0][0x650] ;  /* 0x0001940000047ab9 */ /* 0x000fe20000000a00 */
[----:B------:R-:W-:Y:S01]  /*133d0*/  IMAD.MOV.U32 R24, RZ, RZ, R4 ;  /* 0x000000ffff187224 */ /* 0x000fe200078e0004 */
[----:B------:R-:W-:Y:S01]  /*133e0*/  ISETP.GE.U32.AND P0, PT, R4, UR4, PT ;  /* 0x0000000404007c0c */ /* 0x000fe2000bf06070 */
[----:B------:R-:W-:-:S05]  /*133f0*/  IMAD.IADD R25, R5, 0x1, R3 ;  /* 0x0000000105197824 */ /* 0x000fca00078e0203 */
[----:B------:R0:W-:Y:S01]  /*13400*/  STL [R1+0x200], R25 ;  /* 0x0002001901007387 */ /* 0x0001e20000100800 */
[----:B------:R-:W-:-:S03]  /*13410*/  ISETP.GE.U32.AND.EX P0, PT, R25, UR5, PT, P0 ;  /* 0x0000000519007c0c */ /* 0x000fc6000bf06100 */
[----:B------:R0:W-:Y:S10]  /*13420*/  STL [R1+0x204], R24 ;  /* 0x0002041801007387 */ /* 0x0001f40000100800 */
[----:B0-----:R-:W-:Y:S05]  /*13430*/  @P0 BRA `(.L_x_544) ;  /* 0x0000000400740947 */ /* 0x001fea0003800000 */
[----:B------:R-:W0:Y:S01]  /*13440*/  S2R R20, SR_CTAID.X ;  /* 0x0000000000147919 */ /* 0x000e220000002500 */
[----:B------:R-:W2:Y:S01]  /*13450*/  LDC.64 R10, c[0x0][0x628] ;  /* 0x00018a00ff0a7b82 */ /* 0x000ea20000000a00 */
[----:B------:R-:W-:Y:S01]  /*13460*/  ULDC UR4, c[0x0][0x150] ;  /* 0x0000540000047ab9 */ /* 0x000fe20000000800 */
[----:B-1-3--:R-:W-:Y:S01]  /*13470*/  IMAD.MOV.U32 R8, RZ, RZ, R24 ;  /* 0x000000ffff087224 */ /* 0x00afe200078e0018 */
[----:B------:R-:W1:Y:S01]  /*13480*/  S2R R22, SR_CTAID.Y ;  /* 0x0000000000167919 */ /* 0x000e620000002600 */
[----:B------:R-:W-:-:S04]  /*13490*/  IMAD.MOV.U32 R9, RZ, RZ, R25 ;  /* 0x000000ffff097224 */ /* 0x000fc800078e0019 */
[----:B------:R-:W3:Y:S08]  /*134a0*/  LDC R23, c[0x0][0x144] ;  /* 0x00005100ff177b82 */ /* 0x000ef00000000800 */
[----:B-----5:R-:W4:Y:S08]  /*134b0*/  LDC R12, c[0x0][0x630] ;  /* 0x00018c00ff0c7b82 */ /* 0x020f300000000800 */
[----:B------:R-:W1:Y:S01]  /*134c0*/  LDC.64 R14, c[0x0][0x620] ;  /* 0x00018800ff0e7b82 */ /* 0x000e620000000a00 */
[----:B--2---:R-:W-:-:S04]  /*134d0*/  ISETP.NE.U32.AND P0, PT, R10, RZ, PT ;  /* 0x000000ff0a00720c */ /* 0x004fc80003f05070 */
[----:B------:R-:W-:Y:S02]  /*134e0*/  ISETP.NE.AND.EX P0, PT, R11, RZ, PT, P0 ;  /* 0x000000ff0b00720c */ /* 0x000fe40003f05300 */
[----:B0-----:R-:W-:-:S05]  /*134f0*/  I2FP.F32.U32 R0, R20 ;  /* 0x0000001400007245 */ /* 0x001fca0000201000 */
[----:B------:R-:W-:-:S04]  /*13500*/  FMUL R0, R0, UR4 ;  /* 0x0000000400007c20 */ /* 0x000fc80008400000 */
[----:B------:R0:W2:Y:S02]  /*13510*/  F2I.U32.TRUNC.NTZ R21, R0 ;  /* 0x0000000000157305 */ /* 0x0000a4000020f000 */
[----:B---34-:R-:W-:Y:S05]  /*13520*/  @!P0 BRA `(.L_x_545) ;  /* 0x0000000000288947 */ /* 0x018fea0003800000 */
[----:B0-----:R-:W0:Y:S02]  /*13530*/  LDC R0, c[0x0][0x634] ;  /* 0x00018d00ff007b82 */ /* 0x001e240000000800 */
        /* <DEDUP_REMOVED lines=9> */
.L_x_545:
[-CC-:B------:R-:W-:Y:S01]  /*135d0*/  SHF.R.U64 R157, R8, R12.reuse, R9.reuse ;  /* 0x0000000c089d7219 */ /* 0x180fe20000001209 */
[----:B------:R-:W3:Y:S01]  /*135e0*/  LDC.64 R28, c[0x0][0x640] ;  /* 0x00019000ff1c7b82 */ /* 0x000ee20000000a00 */
[----:B0-----:R-:W-:Y:S01]  /*135f0*/  SHF.R.U32.HI R0, RZ, R12, R9 ;  /* 0x0000000cff007219 */ /* 0x001fe20000011609 */
[----:B------:R-:W-:Y:S01]  /*13600*/  IMAD.MOV.U32 R4, RZ, RZ, R24 ;  /* 0x000000ffff047224 */ /* 0x000fe200078e0018 */
[----:B------:R-:W-:Y:S01]  /*13610*/  IADD3 R3, P0, RZ, -R157, RZ ;  /* 0x8000009dff037210 */ /* 0x000fe20007f1e0ff */
[----:B--2---:R-:W-:Y:S01]  /*13620*/  IMAD.MOV R21, RZ, RZ, -R21 ;  /* 0x000000ffff157224 */ /* 0x004fe200078e0a15 */
[----:B------:R-:W-:Y:S01]  /*13630*/  ULDC UR4, c[0x0][0x154] ;  /* 0x0000550000047ab9 */ /* 0x000fe20000000800 */
[----:B------:R-:W-:Y:S02]  /*13640*/  IMAD.MOV.U32 R7, RZ, RZ, 0x1 ;  /* 0x00000001ff077424 */ /* 0x000fe400078e00ff */
[----:B------:R-:W0:Y:S01]  /*13650*/  LDC R6, c[0x0][0x618] ;  /* 0x00018600ff067b82 */ /* 0x000e220000000800 */
[----:B------:R-:W-:-:S02]  /*13660*/  IMAD.X R5, RZ, RZ, ~R0, P0 ;  /* 0x000000ffff057224 */ /* 0x000fc400000e0e00 */
[----:B------:R-:W-:Y:S02]  /*13670*/  IMAD R24, R23, R21, R20 ;  /* 0x0000001517187224 */ /* 0x000fe400078e0214 */
[-C--:B-1----:R-:W-:Y:S02]  /*13680*/  IMAD R0, R5, R14.reuse, RZ ;  /* 0x0000000e05007224 */ /* 0x082fe400078e02ff */
[----:B------:R-:W-:Y:S01]  /*13690*/  IMAD.MOV.U32 R5, RZ, RZ, R25 ;  /* 0x000000ffff057224 */ /* 0x000fe200078e0019 */
[----:B------:R-:W1:Y:S01]  /*136a0*/  LDC R8, c[0x0][0x608] ;  /* 0x00018200ff087b82 */ /* 0x000e620000000800 */
[----:B------:R-:W-:-:S04]  /*136b0*/  IMAD.WIDE.U32 R4, R3, R14, R4 ;  /* 0x0000000e03047225 */ /* 0x000fc800078e0004 */
[----:B------:R-:W-:-:S03]  /*136c0*/  IMAD R3, R3, R15, R0 ;  /* 0x0000000f03037224 */ /* 0x000fc600078e0200 */
[----:B------:R-:W2:Y:S01]  /*136d0*/  LDC R26, c[0x0][0x658] ;  /* 0x00019600ff1a7b82 */ /* 0x000ea20000000800 */
[----:B------:R-:W-:Y:S01]  /*136e0*/  I2FP.F32.U32 R0, R22 ;  /* 0x0000001600007245 */ /* 0x000fe20000201000 */
[----:B------:R-:W-:Y:S01]  /*136f0*/  IMAD.IADD R3, R5, 0x1, R3 ;  /* 0x0000000105037824 */ /* 0x000fe200078e0203 */
[----:B---3--:R-:W-:Y:S01]  /*13700*/  ISETP.NE.U32.AND P0, PT, R28, RZ, PT ;  /* 0x000000ff1c00720c */ /* 0x008fe20003f05070 */
[----:B------:R-:W-:Y:S02]  /*13710*/  IMAD.MOV.U32 R5, RZ, RZ, -0x1 ;  /* 0xffffffffff057424 */ /* 0x000fe400078e00ff */
[----:B------:R-:W-:Y:S02]  /*13720*/  FMUL R0, R0, UR4 ;  /* 0x0000000400007c20 */ /* 0x000fe40008400000 */
[----:B------:R-:W3:Y:S01]  /*13730*/  LDC R15, c[0x0][0x148] ;  /* 0x00005200ff0f7b82 */ /* 0x000ee20000000800 */
[----:B0-----:R-:W-:Y:S01]  /*13740*/  SHF.R.U64 R12, R4, R6, R3 ;  /* 0x00000006040c7219 */ /* 0x001fe20000001203 */
[----:B------:R0:W4:Y:S01]  /*13750*/  F2I.U32.TRUNC.NTZ R14, R0 ;  /* 0x00000000000e7305 */ /* 0x000122000020f000 */
[----:B------:R-:W-:-:S02]  /*13760*/  ISETP.NE.AND.EX P0, PT, R29, RZ, PT, P0 ;  /* 0x000000ff1d00720c */ /* 0x000fc40003f05300 */
[----:B------:R-:W-:-:S03]  /*13770*/  SHF.R.U32.HI R3, RZ, R6, R3 ;  /* 0x00000006ff037219 */ /* 0x000fc60000011603 */
[----:B------:R-:W0:Y:S01]  /*13780*/  LDC R20, c[0x0][0x600] ;  /* 0x00018000ff147b82 */ /* 0x000e220000000800 */
[-CC-:B-1----:R-:W-:Y:S02]  /*13790*/  SHF.R.U64 R10, R12, R8.reuse, R3.reuse ;  /* 0x000000080c0a7219 */ /* 0x182fe40000001203 */
[----:B------:R-:W-:-:S05]  /*137a0*/  SHF.R.U32.HI R3, RZ, R8, R3 ;  /* 0x00000008ff037219 */ /* 0x000fca0000011603 */
[----:B------:R-:W1:Y:S01]  /*137b0*/  LDC R23, c[0x0][0x648] ;  /* 0x00019200ff177b82 */ /* 0x000e620000000800 */
[-C--:B--2---:R-:W-:Y:S02]  /*137c0*/  SHF.L.U32 R4, R5, R26.reuse, RZ ;  /* 0x0000001a05047219 */ /* 0x084fe400000006ff */
[-CC-:B------:R-:W-:Y:S02]  /*137d0*/  SHF.R.U64 R13, R10, R26.reuse, R3.reuse ;  /* 0x0000001a0a0d7219 */ /* 0x180fe40000001203 */
[----:B------:R-:W-:Y:S02]  /*137e0*/  SHF.R.U32.HI R5, RZ, R26, R3 ;  /* 0x0000001aff057219 */ /* 0x000fe40000011603 */
[----:B------:R-:W-:Y:S01]  /*137f0*/  LOP3.LUT R21, RZ, R4, RZ, 0x33, !PT ;  /* 0x00000004ff157212 */ /* 0x000fe200078e33ff */
[----:B------:R-:W2:Y:S01]  /*13800*/  LDC R25, c[0x0][0x638] ;  /* 0x00018e00ff197b82 */ /* 0x000ea20000000800 */
[----:B------:R-:W-:Y:S01]  /*13810*/  SHF.L.U32 R26, R7, R26, RZ ;  /* 0x0000001a071a7219 */ /* 0x000fe200000006ff */
[----:B------:R-:W-:-:S06]  /*13820*/  IMAD.MOV.U32 R4, RZ, RZ, R13 ;  /* 0x000000ffff047224 */ /* 0x000fcc00078e000d */
[----:B------:R-:W0:Y:S01]  /*13830*/  LDC R27, c[0x0][0x610] ;  /* 0x00018400ff1b7b82 */ /* 0x000e220000000800 */
[----:B----4-:R-:W-:Y:S05]  /*13840*/  @!P0 BRA `(.L_x_546) ;  /* 0x0000000000288947 */ /* 0x010fea0003800000 */
        /* <DEDUP_REMOVED lines=10> */
.L_x_546:
[----:B------:R-:W4:Y:S01]  /*138f0*/  LDC R3, c[0x0][0x65c] ;  /* 0x00019700ff037b82 */ /* 0x000f220000000800 */
[----:B01----:R-:W-:Y:S01]  /*13900*/  SHF.R.U64 R0, R4, R23, R5 ;  /* 0x0000001704007219 */ /* 0x003fe20000001205 */
[----:B------:R-:W-:Y:S02]  /*13910*/  VIADD R5, R20, 0xffffffff ;  /* 0xffffffff14057836 */ /* 0x000fe40000000000 */
[----:B------:R-:W-:Y:S02]  /*13920*/  IMAD.MOV R14, RZ, RZ, -R14 ;  /* 0x000000ffff0e7224 */ /* 0x000fe400078e0a0e */
[----:B------:R-:W-:Y:S01]  /*13930*/  IMAD.MOV R4, RZ, RZ, -R0 ;  /* 0x000000ffff047224 */ /* 0x000fe200078e0a00 */
[----:B------:R-:W-:Y:S01]  /*13940*/  LOP3.LUT R5, R12, R5, RZ, 0xc0, !PT ;  /* 0x000000050c057212 */ /* 0x000fe200078ec0ff */
[----:B------:R-:W-:Y:S01]  /*13950*/  IMAD.MOV.U32 R6, RZ, RZ, 0x1 ;  /* 0x00000001ff067424 */ /* 0x000fe200078e00ff */
[----:B----4-:R-:W-:Y:S02]  /*13960*/  ISETP.NE.AND P0, PT, R3, 0x1, PT ;  /* 0x000000010300780c */ /* 0x010fe40003f05270 */
[----:B------:R-:W-:-:S05]  /*13970*/  LOP3.LUT R3, R10, R21, RZ, 0xc0, !PT ;  /* 0x000000150a037212 */ /* 0x000fca00078ec0ff */
[----:B------:R-:W-:Y:S02]  /*13980*/  IMAD R3, R26, R0, R3 ;  /* 0x000000001a037224 */ /* 0x000fe400078e0203 */
[----:B--2---:R-:W-:-:S04]  /*13990*/  IMAD R0, R4, R25, R13 ;  /* 0x0000001904007224 */ /* 0x004fc800078e020d */
[----:B---3--:R-:W-:Y:S02]  /*139a0*/  @P0 IMAD R24, R15, R14, R22 ;  /* 0x0000000e0f180224 */ /* 0x008fe400078e0216 */
[----:B------:R-:W-:Y:S01]  /*139b0*/  IMAD R4, R0, R20, R5 ;  /* 0x0000001400047224 */ /* 0x000fe200078e0205 */
[----:B------:R-:W-:Y:S01]  /*139c0*/  PRMT R0, R6, 0x7610, R0 ;  /* 0x0000761006007816 */ /* 0x000fe20000000000 */
[----:B------:R-:W-:-:S05]  /*139d0*/  IMAD R3, R3, R27, R24 ;  /* 0x0000001b03037224 */ /* 0x000fca00078e0218 */
[----:B------:R-:W-:Y:S02]  /*139e0*/  SEL R30, R3, R4, !P0 ;  /* 0x00000004031e7207 */ /* 0x000fe40004000000 */
[----:B------:R-:W-:-:S03]  /*139f0*/  SEL R23, R4, R3, !P0 ;  /* 0x0000000304177207 */ /* 0x000fc60004000000 */
[----:B------:R0:W-:Y:S04]  /*13a00*/  STL [R1+0x208], R30 ;  /* 0x0002081e01007387 */ /* 0x0001e80000100800 */
.L_x_544:
[----:B------:R-:W-:Y:S01]  /*13a10*/  LOP3.LUT P0, RZ, R0, 0xff, RZ, 0xc0, !PT ;  /* 0x000000ff00ff7812 */ /* 0x000fe2000780c0ff */
[----:B-----5:R-:W-:-:S12]  /*13a20*/  IMAD.MOV.U32 R22, RZ, RZ, R30 ;  /* 0x000000ffff167224 */ /* 0x020fd800078e001e */
[----:B------:R-:W-:Y:S05]  /*13a30*/  @P0 BRA `(.L_x_547) ;  /* 0xfffffed800400947 */ /* 0x000fea000383ffff */
[----:B------:R-:W-:Y:S05]  /*13a40*/  EXIT ;  /* 0x000000000000794d */ /* 0x000fea0003800000 */
.L_x_8:
[----:B------:R-:W2:Y:S01]  /*13a50*/  LDL R17, [R1+0x204] ;  /* 0x0002040001117983 */ /* 0x000ea20000100800 */
[----:B0-----:R-:W-:-:S03]  /*13a60*/  ULDC.64 UR4, c[0x0][0x650] ;  /* 0x0001940000047ab9 */ /* 0x001fc60000000a00 */
[----:B------:R-:W3:Y:S01]  /*13a70*/  LDL R18, [R1+0x200] ;  /* 0x0002000001127983 */ /* 0x000ee20000100800 */
[----:B------:R-:W-:Y:S01]  /*13a80*/  PRMT R8, RZ, 0x7610, R8 ;  /* 0x00007610ff087816 */ /* 0x000fe20000000008 */
[----:B------:R-:W-:Y:S02]  /*13a90*/  IMAD.MOV.U32 R3, RZ, RZ, -0x1 ;  /* 0xffffffffff037424 */ /* 0x000fe400078e00ff */
[----:B------:R-:W-:Y:S02]  /*13aa0*/  IMAD.MOV.U32 R2, RZ, RZ, -0x1 ;  /* 0xffffffffff027424 */ /* 0x000fe400078e00ff */
[----:B------:R-:W-:Y:S01]  /*13ab0*/  IMAD.MOV.U32 R10, RZ, RZ, -0x1 ;  /* 0xffffffffff0a7424 */ /* 0x000fe200078e00ff */
[----:B--2---:R-:W-:-:S04]  /*13ac0*/  ISETP.GE.U32.AND P0, PT, R17, UR4, PT ;  /* 0x0000000411007c0c */ /* 0x004fc8000bf06070 */
[----:B---3--:R-:W-:-:S13]  /*13ad0*/  ISETP.GE.U32.AND.EX P0, PT, R18, UR5, PT, P0 ;  /* 0x0000000512007c0c */ /* 0x008fda000bf06100 */
[----:B------:R-:W-:Y:S05]  /*13ae0*/  @P0 BRA `(.L_x_548) ;  /* 0x0000000400340947 */ /* 0x000fea0003800000 */
[----:B------:R-:W0:Y:S01]  /*13af0*/  LDC.64 R12, c[0x0][0x628] ;  /* 0x00018a00ff0c7b82 */ /* 0x000e220000000a00 */
[----:B------:R-:W-:Y:S02]  /*13b00*/  IMAD.MOV.U32 R10, RZ, RZ, R17 ;  /* 0x000000ffff0a7224 */ /* 0x000fe400078e0011 */
[----:B------:R-:W-:-:S05]  /*13b10*/  IMAD.MOV.U32 R11, RZ, RZ, R18 ;  /* 0x000000ffff0b7224 */ /* 0x000fca00078e0012 */
[----:B-1----:R-:W1:Y:S08]  /*13b20*/  LDC R16, c[0x0][0x630] ;  /* 0x00018c00ff107b82 */ /* 0x002e700000000800 */
[----:B------:R-:W2:Y:S01]  /*13b30*/  LDC.64 R20, c[0x0][0x620] ;  /* 0x00018800ff147b82 */ /* 0x000ea20000000a00 */
[----:B0-----:R-:W-:-:S04]  /*13b40*/  ISETP.NE.U32.AND P0, PT, R12, RZ, PT ;  /* 0x000000ff0c00720c */ /* 0x001fc80003f05070 */
[----:B------:R-:W-:-:S13]  /*13b50*/  ISETP.NE.AND.EX P0, PT, R13, RZ, PT, P0 ;  /* 0x000000ff0d00720c */ /* 0x000fda0003f05300 */
[----:B-12---:R-:W-:Y:S05]  /*13b60*/  @!P0 BRA `(.L_x_549) ;  /* 0x0000000000288947 */ /* 0x006fea0003800000 */
        /* <DEDUP_REMOVED lines=10> */
.L_x_549:
[----:B------:R-:W0:Y:S01]  /*13c10*/  LDC.64 R24, c[0x0][0x640] ;  /* 0x00019000ff187b82 */ /* 0x000e220000000a00 */
[-CC-:B------:R-:W-:Y:S01]  /*13c20*/  SHF.R.U64 R15, R10, R16.reuse, R11.reuse ;  /* 0x000000100a0f7219 */ /* 0x180fe2000000120b */
[----:B------:R-:W-:Y:S01]  /*13c30*/  IMAD.MOV.U32 R22, RZ, RZ, 0x1 ;  /* 0x00000001ff167424 */ /* 0x000fe200078e00ff */
[----:B------:R-:W-:Y:S02]  /*13c40*/  SHF.R.U32.HI R2, RZ, R16, R11 ;  /* 0x00000010ff027219 */ /* 0x000fe4000001160b */
[----:B------:R-:W-:-:S03]  /*13c50*/  IADD3 R9, P0, RZ, -R15, RZ ;  /* 0x8000000fff097210 */ /* 0x000fc60007f1e0ff */
[----:B------:R-:W1:Y:S02]  /*13c60*/  LDC R10, c[0x0][0x618] ;  /* 0x00018600ff0a7b82 */ /* 0x000e640000000800 */
[----:B------:R-:W-:Y:S02]  /*13c70*/  IMAD.X R3, RZ, RZ, ~R2, P0 ;  /* 0x000000ffff037224 */ /* 0x000fe400000e0e02 */
[----:B------:R-:W-:Y:S02]  /*13c80*/  IMAD.MOV.U32 R2, RZ, RZ, R17 ;  /* 0x000000ffff027224 */ /* 0x000fe400078e0011 */
[-C--:B------:R-:W-:Y:S02]  /*13c90*/  IMAD R8, R3, R20.reuse, RZ ;  /* 0x0000001403087224 */ /* 0x080fe400078e02ff */
[----:B------:R-:W2:Y:S01]  /*13ca0*/  LDC R16, c[0x0][0x608] ;  /* 0x00018200ff107b82 */ /* 0x000ea20000000800 */
[----:B------:R-:W-:Y:S02]  /*13cb0*/  IMAD.MOV.U32 R3, RZ, RZ, R18 ;  /* 0x000000ffff037224 */ /* 0x000fe400078e0012 */
[----:B------:R-:W-:-:S05]  /*13cc0*/  IMAD.WIDE.U32 R2, R9, R20, R2 ;  /* 0x0000001409027225 */ /* 0x000fca00078e0002 */
[----:B------:R-:W3:Y:S01]  /*13cd0*/  LDC R23, c[0x0][0x658] ;  /* 0x00019600ff177b82 */ /* 0x000ee20000000800 */
[----:B------:R-:W-:Y:S01]  /*13ce0*/  IMAD R9, R9, R21, R8 ;  /* 0x0000001509097224 */ /* 0x000fe200078e0208 */
[----:B0-----:R-:W-:Y:S01]  /*13cf0*/  ISETP.NE.U32.AND P0, PT, R24, RZ, PT ;  /* 0x000000ff1800720c */ /* 0x001fe20003f05070 */
[----:B------:R-:W-:Y:S02]  /*13d00*/  IMAD.MOV.U32 R8, RZ, RZ, -0x1 ;  /* 0xffffffffff087424 */ /* 0x000fe400078e00ff */
[----:B------:R-:W-:Y:S01]  /*13d10*/  IMAD.IADD R3, R3, 0x1, R9 ;  /* 0x0000000103037824 */ /* 0x000fe200078e0209 */
[----:B------:R-:W-:Y:S02]  /*13d20*/  ISETP.NE.AND.EX P0, PT, R25, RZ, PT, P0 ;  /* 0x000000ff1900720c */ /* 0x000fe40003f05300 */
[----:B------:R-:W0:Y:S02]  /*13d30*/  LDC R18, c[0x0][0x600] ;  /* 0x00018000ff127b82 */ /* 0x000e240000000800 */
[----:B-1----:R-:W-:-:S02]  /*13d40*/  SHF.R.U64 R12, R2, R10, R3 ;  /* 0x0000000a020c7219 */ /* 0x002fc40000001203 */
[----:B------:R-:W-:-:S04]  /*13d50*/  SHF.R.U32.HI R3, RZ, R10, R3 ;  /* 0x0000000aff037219 */ /* 0x000fc80000011603 */
[----:B------:R-:W1:Y:S01]  /*13d60*/  LDC R20, c[0x0][0x648] ;  /* 0x00019200ff147b82 */ /* 0x000e620000000800 */
[-CC-:B--2---:R-:W-:Y:S02]  /*13d70*/  SHF.R.U64 R17, R12, R16.reuse, R3.reuse ;  /* 0x000000100c117219 */ /* 0x184fe40000001203 */
[----:B------:R-:W-:-:S05]  /*13d80*/  SHF.R.U32.HI R2, RZ, R16, R3 ;  /* 0x00000010ff027219 */ /* 0x000fca0000011603 */
[----:B------:R-:W2:Y:S01]  /*13d90*/  LDC R21, c[0x0][0x638] ;  /* 0x00018e00ff157b82 */ /* 0x000ea20000000800 */
[-CC-:B---3--:R-:W-:Y:S02]  /*13da0*/  SHF.R.U64 R16, R17, R23.reuse, R2.reuse ;  /* 0x0000001711107219 */ /* 0x188fe40000001202 */
        /* <DEDUP_REMOVED lines=16> */
.L_x_550:
[----:B------:R-:W4:Y:S01]  /*13eb0*/  LDC R8, c[0x0][0x65c] ;  /* 0x00019700ff087b82 */ /* 0x000f220000000800 */
[----:B-1----:R-:W-:Y:S01]  /*13ec0*/  SHF.R.U64 R3, R2, R20, R3 ;  /* 0x0000001402037219 */ /* 0x002fe20000001203 */
[----:B0-----:R-:W-:Y:S01]  /*13ed0*/  VIADD R9, R18, 0xffffffff ;  /* 0xffffffff12097836 */ /* 0x001fe20000000000 */
[----:B------:R-:W-:Y:S01]  /*13ee0*/  SHF.L.U32 R22, R22, R23, RZ ;  /* 0x0000001716167219 */ /* 0x000fe200000006ff */
[----:B------:R-:W-:Y:S01]  /*13ef0*/  IMAD.MOV.U32 R10, RZ, RZ, R15 ;  /* 0x000000ffff0a7224 */ /* 0x000fe200078e000f */
[----:B------:R-:W-:Y:S01]  /*13f00*/  LOP3.LUT R2, R17, R26, RZ, 0xc0, !PT ;  /* 0x0000001a11027212 */ /* 0x000fe200078ec0ff */
[----:B------:R-:W-:-:S04]  /*13f10*/  IMAD.MOV R5, RZ, RZ, -R3 ;  /* 0x000000ffff057224 */ /* 0x000fc800078e0a03 */
[----:B------:R-:W-:Y:S02]  /*13f20*/  IMAD R3, R22, R3, R2 ;  /* 0x0000000316037224 */ /* 0x000fe400078e0202 */
[----:B--2---:R-:W-:Y:S01]  /*13f30*/  IMAD R2, R5, R21, R16 ;  /* 0x0000001505027224 */ /* 0x004fe200078e0210 */
[----:B----4-:R-:W-:Y:S01]  /*13f40*/  ISETP.NE.AND P0, PT, R8, 0x1, PT ;  /* 0x000000010800780c */ /* 0x010fe20003f05270 */
[----:B------:R-:W-:-:S12]  /*13f50*/  IMAD.MOV.U32 R8, RZ, RZ, 0x1 ;  /* 0x00000001ff087424 */ /* 0x000fd800078e00ff */
[----:B------:R-:W-:Y:S01]  /*13f60*/  @P0 IMAD R6, R7, R14, R4 ;  /* 0x0000000e07060224 */ /* 0x000fe200078e0204 */
[----:B------:R-:W-:-:S03]  /*13f70*/  LOP3.LUT R7, R12, R9, RZ, 0xc0, !PT ;  /* 0x000000090c077212 */ /* 0x000fc600078ec0ff */
[----:B---3--:R-:W-:Y:S02]  /*13f80*/  IMAD R3, R3, R27, R6 ;  /* 0x0000001b03037224 */ /* 0x008fe400078e0206 */
[----:B------:R-:W-:-:S05]  /*13f90*/  IMAD R4, R2, R18, R7 ;  /* 0x0000001202047224 */ /* 0x000fca00078e0207 */
[----:B------:R-:W-:Y:S02]  /*13fa0*/  SEL R2, R4, R3, !P0 ;  /* 0x0000000304027207 */ /* 0x000fe40004000000 */
[----:B------:R-:W-:-:S07]  /*13fb0*/  SEL R3, R3, R4, !P0 ;  /* 0x0000000403037207 */ /* 0x000fce0004000000 */
.L_x_548:
[----:B------:R-:W-:-:S08]  /*13fc0*/  NOP ;  /* 0x0000000000007918 */ /* 0x000fd00000000000 */
[----:B-1----:R-:W0:-:S00]  /*13fd0*/  USETMAXREG.DEALLOC.CTAPOOL 0x18 ;  /* 0x00000018000079c8 */ /* 0x002e0000080e0500 */
[----:B0-----:R-:W-:-:S13]  /*13fe0*/  ISETP.NE.AND P0, PT, R0, RZ, PT ;  /* 0x000000ff0000720c */ /* 0x001fda0003f05270 */
[----:B------:R-:W-:Y:S05]  /*13ff0*/  @P0 EXIT ;  /* 0x000000000000094d */ /* 0x000fea0003800000 */
[----:B------:R-:W-:Y:S01]  /*14000*/  LOP3.LUT P0, RZ, R8, 0xff, RZ, 0xc0, !PT ;  /* 0x000000ff08ff7812 */ /* 0x000fe2000780c0ff */
[----:B------:R-:W-:Y:S02]  /*14010*/  IMAD.MOV.U32 R0, RZ, RZ, 0x1 ;  /* 0x00000001ff007424 */ /* 0x000fe400078e00ff */
[----:B------:R-:W-:-:S10]  /*14020*/  IMAD.MOV.U32 R6, RZ, RZ, RZ ;  /* 0x000000ffff067224 */ /* 0x000fd400078e00ff */
[----:B------:R-:W-:Y:S05]  /*14030*/  @!P0 BRA `(.L_x_551) ;  /* 0x0000000c00588947 */ /* 0x000fea0003800000 */
[----:B------:R-:W0:Y:S01]  /*14040*/  LDC R0, c[0x0][0x28c] ;  /* 0x0000a300ff007b82 */ /* 0x000e220000000800 */
[----:B------:R-:W1:Y:S01]  /*14050*/  S2R R16, SR_CgaCtaId ;  /* 0x0000000000107919 */ /* 0x000e620000008800 */
[----:B------:R-:W-:Y:S01]  /*14060*/  ULDC UR5, c[0x0][0x600] ;  /* 0x0001800000057ab9 */ /* 0x000fe20000000800 */
[----:B------:R-:W-:Y:S01]  /*14070*/  ULDC UR4, c[0x0][0xc] ;  /* 0x0000030000047ab9 */ /* 0x000fe20000000800 */
[----:B------:R-:W-:Y:S01]  /*14080*/  UIADD3 UR16, UR5, -0x1, URZ ;  /* 0xffffffff05107890 */ /* 0x000fe2000fffe03f */
[----:B------:R-:W-:Y:S01]  /*14090*/  BSSY B0, `(.L_x_551) ;  /* 0x00000d0000007945 */ /* 0x000fe20003800000 */
[----:B------:R-:W-:Y:S01]  /*140a0*/  ULDC UR6, c[0x0][0x658] ;  /* 0x0001960000067ab9 */ /* 0x000fe20000000800 */
[----:B------:R-:W-:Y:S01]  /*140b0*/  ULDC UR5, c[0x0][0x10] ;  /* 0x0000040000057ab9 */ /* 0x000fe20000000800 */
[----:B------:R-:W-:Y:S01]  /*140c0*/  UMOV UR7, 0xffffffff ;  /* 0xffffffff00077882 */ /* 0x000fe20000000000 */
[----:B------:R-:W-:Y:S01]  /*140d0*/  UMOV UR8, 0x1 ;  /* 0x0000000100087882 */ /* 0x000fe20000000000 */
[----:B------:R-:W-:Y:S01]  /*140e0*/  UIMAD.WIDE.U32 UR4, UR4, UR5, URZ ;  /* 0x00000005040472a5 */ /* 0x000fe2000f8e003f */
[----:B------:R-:W-:Y:S01]  /*140f0*/  IMAD.MOV.U32 R11, RZ, RZ, 0x1 ;  /* 0x00000001ff0b7424 */ /* 0x000fe200078e00ff */
[----:B------:R-:W-:Y:S01]  /*14100*/  USHF.L.U32 UR7, UR7, UR6, URZ ;  /* 0x0000000607077299 */ /* 0x000fe2000800063f */
[----:B------:R-:W-:Y:S01]  /*14110*/  LOP3.LUT R8, R19, 0x2, RZ, 0xfc, !PT ;  /* 0x0000000213087812 */ /* 0x000fe200078efcff */
[----:B------:R-:W-:Y:S01]  /*14120*/  USHF.L.U32 UR18, UR8, UR6, URZ ;  /* 0x0000000608127299 */ /* 0x000fe2000800063f */
[----:B------:R-:W-:Y:S01]  /*14130*/  IMAD.MOV.U32 R6, RZ, RZ, RZ ;  /* 0x000000ffff067224 */ /* 0x000fe200078e00ff */
[----:B------:R-:W-:Y:S01]  /*14140*/  ULOP3.LUT UR17, URZ, UR7, URZ, 0x33, !UPT ;  /* 0x000000073f117292 */ /* 0x000fe2000f8e333f */
[----:B------:R-:W-:Y:S01]  /*14150*/  ULDC UR6, c[0x0][0x14] ;  /* 0x0000050000067ab9 */ /* 0x000fe20000000800 */
[----:B------:R-:W-:Y:S01]  /*14160*/  ULDC.64 UR22, c[0x0][0x198] ;  /* 0x0000660000167ab9 */ /* 0x000fe20000000a00 */
[----:B------:R-:W-:-:S02]  /*14170*/  UIMAD.WIDE.U32 UR20, UR4, UR6, URZ ;  /* 0x00000006041472a5 */ /* 0x000fc4000f8e003f */
[----:B------:R-:W-:Y:S01]  /*14180*/  UIMAD UR13, UR5, UR6, URZ ;  /* 0x00000006050d72a4 */ /* 0x000fe2000f8e023f */
[----:B0-----:R-:W-:-:S03]  /*14190*/  VIADD R0, R0, 0xf ;  /* 0x0000000f00007836 */ /* 0x001fc60000000000 */
[----:B------:R-:W-:Y:S02]  /*141a0*/  UIADD3 UR13, UR21, UR13, URZ ;  /* 0x0000000d150d7290 */ /* 0x000fe4000fffe03f */
[----:B------:R-:W-:-:S04]  /*141b0*/  SHF.R.S32.HI R5, RZ, 0x1f, R0 ;  /* 0x0000001fff057819 */ /* 0x000fc80000011400 */
[----:B------:R-:W-:Y:S01]  /*141c0*/  LEA.HI R5, R5, R0, RZ, 0x4 ;  /* 0x0000000005057211 */ /* 0x000fe200078f20ff */
[C---:B-1----:R-:W-:Y:S02]  /*141d0*/  IMAD.SHL.U32 R17, R16.reuse, 0x100, RZ ;  /* 0x0000010010117824 */ /* 0x042fe400078e00ff */
[----:B------:R-:W-:Y:S01]  /*141e0*/  IMAD.SHL.U32 R16, R16, 0x1000, RZ ;  /* 0x0000100010107824 */ /* 0x000fe200078e00ff */
[----:B------:R-:W-:Y:S01]  /*141f0*/  SHF.R.S32.HI R7, RZ, 0x4, R5 ;  /* 0x00000004ff077819 */ /* 0x000fe20000011405 */
[----:B------:R-:W-:Y:S01]  /*14200*/  IMAD.MOV.U32 R0, RZ, RZ, 0x1 ;  /* 0x00000001ff007424 */ /* 0x000fe200078e00ff */
[----:B------:R-:W-:Y:S02]  /*14210*/  LOP3.LUT R17, R17, 0x100, RZ, 0xc0, !PT ;  /* 0x0000010011117812 */ /* 0x000fe400078ec0ff */
[----:B------:R-:W-:Y:S01]  /*14220*/  LOP3.LUT R16, R16, 0x1000, RZ, 0xc0, !PT ;  /* 0x0000100010107812 */ /* 0x000fe200078ec0ff */
[----:B------:R-:W-:-:S07]  /*14230*/  VIADD R18, R7, 0x1 ;  /* 0x0000000107127836 */ /* 0x000fce0000000000 */
.L_x_562:
[----:B------:R-:W-:-:S03]  /*14240*/  UMOV UR4, 0xffffffff ;  /* 0xffffffff00047882 */ /* 0x000fc60000000000 */
[----:B------:R-:W-:Y:S05]  /*14250*/  BRA.DIV UR4, `(.L_x_552) ;  /* 0x0000001204b87947 */ /* 0x000fea000b800000 */
[----:B------:R-:W-:-:S13]  /*14260*/  ELECT P6, URZ, PT ;  /* 0x00000000003f782f */ /* 0x000fda00038c0000 */
.L_x_580:
[----:B------:R-:W0:Y:S01]  /*14270*/  LDC R4, c[0x0][0x28c] ;  /* 0x0000a300ff047b82 */ /* 0x000e220000000800 */
[----:B------:R-:W-:Y:S01]  /*14280*/  BSSY B1, `(.L_x_553) ;  /* 0x0000039000017945 */ /* 0x000fe20003800000 */
[----:B0-----:R-:W-:-:S13]  /*14290*/  ISETP.LT.OR P6, PT, R4, 0x1, !P6 ;  /* 0x000000010400780c */ /* 0x001fda00077c1670 */
[----:B------:R-:W-:Y:S05]  /*142a0*/  @P6 BRA `(.L_x_554) ;  /* 0x0000000000d86947 */ /* 0x000fea0003800000 */
[----:B------:R-:W-:Y:S02]  /*142b0*/  IMAD R2, R2, 0x200, R17 ;  /* 0x0000020002027824 */ /* 0x000fe400078e0211 */
[----:B------:R-:W-:Y:S02]  /*142c0*/  IMAD.SHL.U32 R3, R3, 0x80, RZ ;  /* 0x0000008003037824 */ /* 0x000fe400078e00ff */
[----:B------:R-:W-:Y:S02]  /*142d0*/  IMAD.MOV.U32 R4, RZ, RZ, RZ ;  /* 0x000000ffff047224 */ /* 0x000fe400078e00ff */
[----:B------:R-:W-:Y:S02]  /*142e0*/  IMAD.MOV.U32 R5, RZ, RZ, R18 ;  /* 0x000000ffff057224 */ /* 0x000fe400078e0012 */
[----:B------:R-:W-:Y:S02]  /*142f0*/  IMAD.MOV.U32 R9, RZ, RZ, R0 ;  /* 0x000000ffff097224 */ /* 0x000fe400078e0000 */
[----:B------:R-:W-:-:S07]  /*14300*/  IMAD.MOV.U32 R12, RZ, RZ, R6 ;  /* 0x000000ffff0c7224 */ /* 0x000fce00078e0006 */
.L_x_557:
[----:B------:R-:W0:Y:S01]  /*14310*/  S2R R13, SR_CgaCtaId ;  /* 0x00000000000d7919 */ /* 0x000e220000008800 */
[----:B------:R-:W-:Y:S02]  /*14320*/  MOV R14, 0x400 ;  /* 0x00000400000e7802 */ /* 0x000fe40000000f00 */
[----:B------:R-:W-:Y:S02]  /*14330*/  SHF.L.U32 R15, R9, 0x1f, RZ ;  /* 0x0000001f090f7819 */ /* 0x000fe400000006ff */
[----:B0-----:R-:W-:-:S05]  /*14340*/  LEA R13, R13, R14, 0x18 ;  /* 0x0000000e0d0d7211 */ /* 0x001fca00078ec0ff */
[----:B------:R-:W-:-:S04]  /*14350*/  IMAD R14, R12, 0x8, R13 ;  /* 0x000000080c0e7824 */ /* 0x000fc800078e020d */
[----:B------:R-:W0:Y:S02]  /*14360*/  SYNCS.PHASECHK.TRANS64.TRYWAIT P0, [R14+URZ+0x58], R15 ;  /* 0x0000580f0e0075a7 */ /* 0x000e24000800017f */
[----:B0-----:R-:W-:Y:S05]  /*14370*/  @!P0 BRA `(.L_x_555) ;  /* 0x0000001000908947 */ /* 0x001fea0003800000 */
.L_x_581:
[----:B0-----:R-:W0:Y:S02]  /*14380*/  S2R R15, SR_TID.X ;  /* 0x00000000000f7919 */ /* 0x001e240000002100 */
[----:B0-----:R-:W-:-:S13]  /*14390*/  LOP3.LUT P0, RZ, R15, 0x7f, RZ, 0xc0, !PT ;  /* 0x0000007f0fff7812 */ /* 0x001fda000780c0ff */
[----:B------:R-:W0:Y:S02]  /*143a0*/  @!P0 LDC R15, c[0x0][0x500] ;  /* 0x00014000ff0f8b82 */ /* 0x000e240000000800 */
[----:B0-----:R0:W-:Y:S02]  /*143b0*/  @!P0 SYNCS.ARRIVE.TRANS64 RZ, [R14+URZ], R15 ;  /* 0x0000000f0eff89a7 */ /* 0x0011e4000800003f */
[----:B0-----:R-:W-:-:S04]  /*143c0*/  PRMT R15, R8, 0x9910, RZ ;  /* 0x00009910080f7816 */ /* 0x001fc800000000ff */
[----:B------:R-:W-:-:S13]  /*143d0*/  ISETP.NE.AND P0, PT, R15, 0x2, PT ;  /* 0x000000020f00780c */ /* 0x000fda0003f05270 */
[----:B------:R-:W-:Y:S05]  /*143e0*/  @P0 BRA `(.L_x_556) ;  /* 0x0000000000040947 */ /* 0x000fea0003800000 */
[----:B------:R-:W-:Y:S01]  /*143f0*/  BPT.TRAP 0x1 ;  /* 0x000000040000795c */ /* 0x000fe20000300000 */
.L_x_556:
[----:B------:R-:W-:Y:S01]  /*14400*/  R2UR UR9, R14 ;  /* 0x000000000e0972ca */ /* 0x000fe200000e0000 */
[--C-:B------:R-:W-:Y:S01]  /*14410*/  IMAD R14, R12, 0x1000, R13.reuse ;  /* 0x000010000c0e7824 */ /* 0x100fe200078e020d */
[----:B------:R-:W-:Y:S01]  /*14420*/  UIADD3 UR4, UP0, UR22, 0xf0, URZ ;  /* 0x000000f016047890 */ /* 0x000fe2000ff1e03f */
[----:B------:R-:W-:Y:S01]  /*14430*/  VIADD R5, R5, 0xffffffff ;  /* 0xffffffff05057836 */ /* 0x000fe20000000000 */
[----:B------:R-:W-:Y:S01]  /*14440*/  R2UR UR11, R3 ;  /* 0x00000000030b72ca */ /* 0x000fe200000e0000 */
[----:B------:R-:W-:Y:S01]  /*14450*/  UIADD3 UR24, UP1, UR22, 0x1f0, URZ ;  /* 0x000001f016187890 */ /* 0x000fe2000ff3e03f */
[----:B------:R-:W-:Y:S01]  /*14460*/  R2UR UR5, R14 ;  /* 0x000000000e0572ca */ /* 0x000fe200000e0000 */
[----:B------:R-:W-:Y:S01]  /*14470*/  IMAD R14, R12, 0x2000, R16 ;  /* 0x000020000c0e7824 */ /* 0x000fe200078e0210 */
[----:B------:R-:W-:Y:S01]  /*14480*/  R2UR UR10, R4 ;  /* 0x00000000040a72ca */ /* 0x000fe200000e0000 */
[----:B------:R-:W-:Y:S01]  /*14490*/  VIADD R12, R12, 0x1 ;  /* 0x000000010c0c7836 */ /* 0x000fe20000000000 */
[----:B------:R-:W-:Y:S01]  /*144a0*/  R2UR UR12, R10 ;  /* 0x000000000a0c72ca */ /* 0x000fe200000e0000 */
[----:B------:R-:W-:Y:S01]  /*144b0*/  IMAD R14, R14, 0x2, R13 ;  /* 0x000000020e0e7824 */ /* 0x000fe200078e020d */
[----:B------:R-:W-:Y:S01]  /*144c0*/  R2UR UR19, R2 ;  /* 0x00000000021372ca */ /* 0x000fe200000e0000 */
[----:B------:R-:W-:Y:S01]  /*144d0*/  UIADD3.X UR25, URZ, UR23, URZ, UP1, !UPT ;  /* 0x000000173f197290 */ /* 0x000fe20008ffe43f */
[----:B------:R-:W-:Y:S01]  /*144e0*/  ISETP.GT.AND P1, PT, R5, 0x1, PT ;  /* 0x000000010500780c */ /* 0x000fe20003f24270 */
[----:B------:R-:W-:Y:S01]  /*144f0*/  UMOV UR6, 0x0 ;  /* 0x0000000000067882 */ /* 0x000fe20000000000 */
[----:B------:R-:W-:Y:S01]  /*14500*/  R2UR UR8, R14 ;  /* 0x000000000e0872ca */ /* 0x000fe200000e0000 */
[----:B------:R-:W-:Y:S01]  /*14510*/  UMOV UR7, 0x10000000 ;  /* 0x1000000000077882 */ /* 0x000fe20000000000 */
[----:B------:R-:W-:Y:S01]  /*14520*/  ISETP.NE.AND P0, PT, R12, 0xb, PT ;  /* 0x0000000b0c00780c */ /* 0x000fe20003f05270 */
[----:B------:R-:W-:Y:S01]  /*14530*/  UIADD3 UR14, UR5, 0x180, URZ ;  /* 0x00000180050e7890 */ /* 0x000fe2000fffe03f */
[----:B------:R-:W-:Y:S01]  /*14540*/  VIADD R4, R4, 0x10 ;  /* 0x0000001004047836 */ /* 0x000fe20000000000 */
[----:B------:R-:W-:Y:S01]  /*14550*/  UIADD3.X UR5, URZ, UR23, URZ, UP0, !UPT ;  /* 0x000000173f057290 */ /* 0x000fe200087fe43f */
[----:B------:R-:W-:Y:S01]  /*14560*/  SEL R14, RZ, 0x1, P0 ;  /* 0x00000001ff0e7807 */ /* 0x000fe20000000000 */
[----:B------:R-:W-:Y:S01]  /*14570*/  UMOV UR26, 0x30000 ;  /* 0x00030000001a7882 */ /* 0x000fe20000000000 */
[----:B------:R-:W-:-:S02]  /*14580*/  SEL R12, R12, RZ, P0 ;  /* 0x000000ff0c0c7207 */ /* 0x000fc40000000000 */
[----:B------:R-:W-:-:S03]  /*14590*/  LOP3.LUT R9, R9, R14, RZ, 0x3c, !PT ;  /* 0x0000000e09097212 */ /* 0x000fc600078e3cff */
[----:B------:R-:W-:-:S03]  /*145a0*/  UIADD3 UR15, UR8, 0xb180, URZ ;  /* 0x0000b180080f7890 */ /* 0x000fc6000fffe03f */
[----:B------:R-:W-:Y:S02]  /*145b0*/  UMOV UR8, UR14 ;  /* 0x0000000e00087c82 */ /* 0x000fe40008000000 */
[----:B------:R0:W-:Y:S02]  /*145c0*/  UTMALDG.3D [UR8], [UR4], desc[UR6] ;  /* 0x00000608040075b4 */ /* 0x0001e40008011000 */
[----:B0-----:R-:W-:Y:S01]  /*145d0*/  UMOV UR8, UR15 ;  /* 0x0000000f00087c82 */ /* 0x001fe20008000000 */
[----:B------:R-:W-:Y:S02]  /*145e0*/  UMOV UR11, UR19 ;  /* 0x00000013000b7c82 */ /* 0x000fe40008000000 */
[----:B------:R0:W-:Y:S02]  /*145f0*/  UTMALDG.3D.MULTICAST [UR8], [UR24], UR26, desc[UR6] ;  /* 0x00000608180073b4 */ /* 0x0001e4000801181a */
[----:B0-----:R-:W-:Y:S05]  /*14600*/  @P1 BRA `(.L_x_557) ;  /* 0xfffffffc00401947 */ /* 0x001fea000383ffff */
.L_x_554:
[----:B------:R-:W-:Y:S05]  /*14610*/  BSYNC B1 ;  /* 0x0000000000017941 */ /* 0x000fea0003800000 */
.L_x_553:
[----:B------:R-:W2:Y:S01]  /*14620*/  LDL.LU R15, [R1+0x200] ;  /* 0x00020000010f7983 */ /* 0x000ea20000300800 */
[----:B------:R-:W-:Y:S01]  /*14630*/  LOP3.LUT P0, RZ, R11, 0xff, RZ, 0xc0, !PT ;  /* 0x000000ff0bff7812 */ /* 0x000fe2000780c0ff */
[C---:B------:R-:W-:Y:S01]  /*14640*/  IMAD.IADD R6, R7.reuse, 0x1, R6 ;  /* 0x0000000107067824 */ /* 0x040fe200078e0206 */
[----:B------:R-:W-:Y:S01]  /*14650*/  ULDC.64 UR4, c[0x0][0x650] ;  /* 0x0001940000047ab9 */ /* 0x000fe20000000a00 */
[----:B------:R-:W3:Y:S01]  /*14660*/  LDL.LU R14, [R1+0x204] ;  /* 0x00020400010e7983 */ /* 0x000ee20000300800 */
[----:B------:R-:W-:Y:S01]  /*14670*/  ISETP.GE.U32.AND P1, PT, R7, 0xb, PT ;  /* 0x0000000b0700780c */ /* 0x000fe20003f26070 */
[----:B------:R-:W-:Y:S01]  /*14680*/  BSSY B1, `(.L_x_558) ;  /* 0x000006e000017945 */ /* 0x000fe20003800000 */
[----:B------:R-:W-:Y:S01]  /*14690*/  IMAD.MOV.U32 R10, RZ, RZ, -0x1 ;  /* 0xffffffffff0a7424 */ /* 0x000fe200078e00ff */
[----:B------:R-:W-:Y:S02]  /*146a0*/  PRMT R4, RZ, 0x7610, R4 ;  /* 0x00007610ff047816 */ /* 0x000fe40000000004 */
[----:B------:R-:W-:-:S04]  /*146b0*/  PRMT R11, RZ, 0x7610, R11 ;  /* 0x00007610ff0b7816 */ /* 0x000fc8000000000b */
[----:B------:R-:W0:Y:S01]  /*146c0*/  @P0 S2R R3, SR_CgaCtaId ;  /* 0x0000000000030919 */ /* 0x000e220000008800 */
[----:B------:R-:W-:-:S04]  /*146d0*/  @P0 MOV R2, 0x400 ;  /* 0x0000040000020802 */ /* 0x000fc80000000f00 */
[----:B0-----:R-:W-:-:S04]  /*146e0*/  @P0 LEA R2, R3, R2, 0x18 ;  /* 0x0000000203020211 */ /* 0x001fc800078ec0ff */
[----:B------:R0:W-:Y:S01]  /*146f0*/  @P0 SYNCS.ARRIVE.TRANS64.A1T0 RZ, [R2+URZ+0xc8], RZ ;  /* 0x0000c8ff02ff09a7 */ /* 0x0001e2000810003f */
[----:B------:R-:W-:-:S04]  /*14700*/  ISETP.GT.U32.AND P0, PT, R6, 0xa, PT ;  /* 0x0000000a0600780c */ /* 0x000fc80003f04070 */
[----:B------:R-:W-:Y:S01]  /*14710*/  ISETP.LT.U32.AND P0, PT, R7, 0xb, P0 ;  /* 0x0000000b0700780c */ /* 0x000fe20000701070 */
[----:B0-----:R-:W-:-:S04]  /*14720*/  IMAD.WIDE.U32 R2, R6, -0x45d1745d, RZ ;  /* 0xba2e8ba306027825 */ /* 0x001fc800078e00ff */
[----:B------:R-:W-:Y:S01]  /*14730*/  IMAD.MOV.U32 R2, RZ, RZ, -0x1 ;  /* 0xffffffffff027424 */ /* 0x000fe200078e00ff */
[----:B------:R-:W-:Y:S02]  /*14740*/  SHF.R.U32.HI R5, RZ, 0x3, R3 ;  /* 0x00000003ff057819 */ /* 0x000fe40000011603 */
[----:B------:R-:W-:-:S03]  /*14750*/  SEL R3, RZ, 0x1, !P0 ;  /* 0x00000001ff037807 */ /* 0x000fc60004000000 */
[----:B------:R-:W-:Y:S01]  /*14760*/  IMAD R6, R5, -0xb, R6 ;  /* 0xfffffff505067824 */ /* 0x000fe200078e0206 */
[----:B------:R-:W-:Y:S01]  /*14770*/  LOP3.LUT R0, R0, R3, RZ, 0x3c, !PT ;  /* 0x0000000300007212 */ /* 0x000fe200078e3cff */
[----:B------:R-:W-:-:S03]  /*14780*/  IMAD.MOV.U32 R3, RZ, RZ, -0x1 ;  /* 0xffffffffff037424 */ /* 0x000fc600078e00ff */
[----:B------:R-:W-:Y:S02]  /*14790*/  @P1 LOP3.LUT R0, R0, 0x1, R5, 0x78, !PT ;  /* 0x0000000100001812 */ /* 0x000fe400078e7805 */
[----:B---3--:R-:W-:-:S04]  /*147a0*/  IADD3 R14, P0, R14, UR20, RZ ;  /* 0x000000140e0e7c10 */ /* 0x008fc8000ff1e0ff */
[----:B--2---:R-:W-:Y:S01]  /*147b0*/  IADD3.X R15, R15, UR13, RZ, P0, !PT ;  /* 0x0000000d0f0f7c10 */ /* 0x004fe200087fe4ff */
[----:B------:R0:W-:Y:S01]  /*147c0*/  STL [R1+0x204], R14 ;  /* 0x0002040e01007387 */ /* 0x0001e20000100800 */
[----:B------:R-:W-:-:S03]  /*147d0*/  ISETP.GE.U32.AND P0, PT, R14, UR4, PT ;  /* 0x000000040e007c0c */ /* 0x000fc6000bf06070 */
[----:B------:R0:W-:Y:S01]  /*147e0*/  STL [R1+0x200], R15 ;  /* 0x0002000f01007387 */ /* 0x0001e20000100800 */
[----:B------:R-:W-:-:S13]  /*147f0*/  ISETP.GE.U32.AND.EX P0, PT, R15, UR5, PT, P0 ;  /* 0x000000050f007c0c */ /* 0x000fda000bf06100 */
[----:B0-----:R-:W-:Y:S05]  /*14800*/  @P0 BRA `(.L_x_559) ;  /* 0x0000000400540947 */ /* 0x001fea0003800000 */
[----:B------:R-:W0:Y:S01]  /*14810*/  S2R R9, SR_CTAID.X ;  /* 0x0000000000097919 */ /* 0x000e220000002500 */
[----:B------:R-:W1:Y:S01]  /*14820*/  LDC R13, c[0x0][0x65c] ;  /* 0x00019700ff0d7b82 */ /* 0x000e620000000800 */
[----:B------:R-:W-:Y:S01]  /*14830*/  ULDC UR4, c[0x0][0x150] ;  /* 0x0000540000047ab9 */ /* 0x000fe20000000800 */
[----:B------:R-:W-:Y:S01]  /*14840*/  ULDC UR7, c[0x0][0x630] ;  /* 0x00018c0000077ab9 */ /* 0x000fe20000000800 */
[----:B------:R-:W2:Y:S05]  /*14850*/  S2R R2, SR_CTAID.Y ;  /* 0x0000000000027919 */ /* 0x000eaa0000002600 */
[----:B------:R-:W3:Y:S01]  /*14860*/  LDC R4, c[0x0][0x144] ;  /* 0x00005100ff047b82 */ /* 0x000ee20000000800 */
[----:B-1----:R-:W-:-:S02]  /*14870*/  ISETP.NE.AND P2, PT, R13, 0x1, PT ;  /* 0x000000010d00780c */ /* 0x002fc40003f45270 */
[----:B0-----:R-:W-:-:S05]  /*14880*/  I2FP.F32.U32 R3, R9 ;  /* 0x0000000900037245 */ /* 0x001fca0000201000 */
[----:B------:R-:W-:Y:S01]  /*14890*/  FMUL R5, R3, UR4 ;  /* 0x0000000403057c20 */ /* 0x000fe20008400000 */
[----:B--2---:R-:W-:Y:S01]  /*148a0*/  I2FP.F32.U32 R3, R2 ;  /* 0x0000000200037245 */ /* 0x004fe20000201000 */
[----:B------:R-:W-:-:S04]  /*148b0*/  ULDC UR4, c[0x0][0x154] ;  /* 0x0000550000047ab9 */ /* 0x000fc80000000800 */
[----:B------:R-:W-:Y:S01]  /*148c0*/  FMUL R12, R3, UR4 ;  /* 0x00000004030c7c20 */ /* 0x000fe20008400000 */
[----:B------:R-:W0:Y:S01]  /*148d0*/  F2I.U32.TRUNC.NTZ R5, R5 ;  /* 0x0000000500057305 */ /* 0x000e22000020f000 */
[----:B------:R-:W1:Y:S01]  /*148e0*/  LDC R3, c[0x0][0x148] ;  /* 0x00005200ff037b82 */ /* 0x000e620000000800 */
[----:B------:R-:W-:Y:S02]  /*148f0*/  ULDC.64 UR4, c[0x0][0x628] ;  /* 0x00018a0000047ab9 */ /* 0x000fe40000000a00 */
[----:B------:R-:W-:-:S04]  /*14900*/  ISETP.NE.U32.AND P0, PT, RZ, UR4, PT ;  /* 0x00000004ff007c0c */ /* 0x000fc8000bf05070 */
[----:B------:R-:W2:Y:S01]  /*14910*/  F2I.U32.TRUNC.NTZ R12, R12 ;  /* 0x0000000c000c7305 */ /* 0x000ea2000020f000 */
[----:B------:R-:W-:Y:S01]  /*14920*/  ISETP.NE.AND.EX P0, PT, RZ, UR5, PT, P0 ;  /* 0x00000005ff007c0c */ /* 0x000fe2000bf05300 */
[----:B0-----:R-:W-:-:S04]  /*14930*/  IMAD.MOV R10, RZ, RZ, -R5 ;  /* 0x000000ffff0a7224 */ /* 0x001fc800078e0a05 */
[----:B---3--:R-:W-:Y:S02]  /*14940*/  IMAD R9, R4, R10, R9 ;  /* 0x0000000a04097224 */ /* 0x008fe400078e0209 */
[----:B--2---:R-:W-:-:S04]  /*14950*/  IMAD.MOV R4, RZ, RZ, -R12 ;  /* 0x000000ffff047224 */ /* 0x004fc800078e0a0c */
[----:B-1----:R-:W-:Y:S02]  /*14960*/  @P2 IMAD R9, R3, R4, R2 ;  /* 0x0000000403092224 */ /* 0x002fe400078e0202 */
[----:B------:R-:W-:Y:S02]  /*14970*/  IMAD.MOV.U32 R2, RZ, RZ, R14 ;  /* 0x000000ffff027224 */ /* 0x000fe400078e000e */
[----:B------:R-:W-:Y:S01]  /*14980*/  IMAD.MOV.U32 R3, RZ, RZ, R15 ;  /* 0x000000ffff037224 */ /* 0x000fe200078e000f */
[----:B------:R-:W-:Y:S06]  /*14990*/  @!P0 BRA `(.L_x_560) ;  /* 0x0000000000288947 */ /* 0x000fec0003800000 */
[----:B------:R-:W-:Y:S02]  /*149a0*/  ULDC UR6, c[0x0][0x634] ;  /* 0x00018d0000067ab9 */ /* 0x000fe40000000800 */
[----:B------:R-:W-:-:S05]  /*149b0*/  IADD3 R3, P0, R14, UR6, RZ ;  /* 0x000000060e037c10 */ /* 0x000fca000ff1e0ff */
[----:B------:R-:W-:-:S04]  /*149c0*/  IMAD.X R10, RZ, RZ, R15, P0 ;  /* 0x000000ffff0a7224 */ /* 0x000fc800000e060f */
[----:B------:R-:W-:-:S04]  /*149d0*/  IMAD.WIDE.U32 R4, R10, UR4, RZ ;  /* 0x000000040a047c25 */ /* 0x000fc8000f8e00ff */
[----:B------:R-:W-:-:S04]  /*149e0*/  IMAD.WIDE.U32 R4, P0, R3, UR5, R4 ;  /* 0x0000000503047c25 */ /* 0x000fc8000f800004 */
[----:B------:R-:W-:-:S04]  /*149f0*/  IMAD.WIDE.U32 R2, R3, UR4, RZ ;  /* 0x0000000403027c25 */ /* 0x000fc8000f8e00ff */
[----:B------:R-:W-:Y:S01]  /*14a00*/  IMAD.MOV.U32 R2, RZ, RZ, R5 ;  /* 0x000000ffff027224 */ /* 0x000fe200078e0005 */
[----:B------:R-:W-:Y:S01]  /*14a10*/  IADD3 RZ, P1, R3, R4, RZ ;  /* 0x0000000403ff7210 */ /* 0x000fe20007f3e0ff */
[----:B------:R-:W-:-:S04]  /*14a20*/  IMAD.X R3, RZ, RZ, RZ, P0 ;  /* 0x000000ffff037224 */ /* 0x000fc800000e06ff */
[----:B------:R-:W-:-:S08]  /*14a30*/  IMAD.WIDE.U32.X R2, R10, UR5, R2, P1 ;  /* 0x000000050a027c25 */ /* 0x000fd000088e0402 */
.L_x_560:
[--C-:B------:R-:W-:Y:S01]  /*14a40*/  SHF.R.U64 R10, R2, UR7, R3.reuse ;  /* 0x00000007020a7c19 */ /* 0x100fe20008001203 */
[----:B------:R-:W-:Y:S01]  /*14a50*/  ULDC.64 UR4, c[0x0][0x620] ;  /* 0x0001880000047ab9 */ /* 0x000fe20000000a00 */
[----:B------:R-:W-:Y:S01]  /*14a60*/  SHF.R.U32.HI R2, RZ, UR7, R3 ;  /* 0x00000007ff027c19 */ /* 0x000fe20008011603 */
[----:B------:R-:W-:Y:S01]  /*14a70*/  IMAD.MOV.U32 R3, RZ, RZ, R15 ;  /* 0x000000ffff037224 */ /* 0x000fe200078e000f */
[----:B------:R-:W-:Y:S01]  /*14a80*/  IADD3 R5, P0, RZ, -R10, RZ ;  /* 0x8000000aff057210 */ /* 0x000fe20007f1e0ff */
[----:B------:R-:W-:-:S04]  /*14a90*/  ULDC.64 UR6, c[0x0][0x640] ;  /* 0x0001900000067ab9 */ /* 0x000fc80000000a00 */
[----:B------:R-:W-:Y:S01]  /*14aa0*/  IMAD.X R2, RZ, RZ, ~R2, P0 ;  /* 0x000000ffff027224 */ /* 0x000fe200000e0e02 */
[----:B------:R-:W-:-:S03]  /*14ab0*/  ISETP.NE.U32.AND P0, PT, RZ, UR6, PT ;  /* 0x00000006ff007c0c */ /* 0x000fc6000bf05070 */
[----:B------:R-:W-:Y:S01]  /*14ac0*/  IMAD R2, R2, UR4, RZ ;  /* 0x0000000402027c24 */ /* 0x000fe2000f8e02ff */
[----:B------:R-:W-:-:S03]  /*14ad0*/  ISETP.NE.AND.EX P0, PT, RZ, UR7, PT, P0 ;  /* 0x00000007ff007c0c */ /* 0x000fc6000bf05300 */
[----:B------:R-:W-:Y:S02]  /*14ae0*/  IMAD R13, R5, UR5, R2 ;  /* 0x00000005050d7c24 */ /* 0x000fe4000f8e0202 */
[----:B------:R-:W-:-:S04]  /*14af0*/  IMAD.MOV.U32 R2, RZ, RZ, R14 ;  /* 0x000000ffff027224 */ /* 0x000fc800078e000e */
[----:B------:R-:W-:Y:S01]  /*14b00*/  IMAD.WIDE.U32 R2, R5, UR4, R2 ;  /* 0x0000000405027c25 */ /* 0x000fe2000f8e0002 */
[----:B------:R-:W-:-:S03]  /*14b10*/  ULDC UR4, c[0x0][0x618] ;  /* 0x0001860000047ab9 */ /* 0x000fc60000000800 */
[----:B------:R-:W-:-:S05]  /*14b20*/  IMAD.IADD R3, R3, 0x1, R13 ;  /* 0x0000000103037824 */ /* 0x000fca00078e020d */
[--C-:B------:R-:W-:Y:S02]  /*14b30*/  SHF.R.U64 R12, R2, UR4, R3.reuse ;  /* 0x00000004020c7c19 */ /* 0x100fe40008001203 */
[----:B------:R-:W-:Y:S01]  /*14b40*/  SHF.R.U32.HI R3, RZ, UR4, R3 ;  /* 0x00000004ff037c19 */ /* 0x000fe20008011603 */
[----:B------:R-:W-:-:S03]  /*14b50*/  ULDC UR4, c[0x0][0x608] ;  /* 0x0001820000047ab9 */ /* 0x000fc60000000800 */
[--C-:B------:R-:W-:Y:S02]  /*14b60*/  SHF.R.U64 R13, R12, UR4, R3.reuse ;  /* 0x000000040c0d7c19 */ /* 0x100fe40008001203 */
[----:B------:R-:W-:Y:S01]  /*14b70*/  SHF.R.U32.HI R2, RZ, UR4, R3 ;  /* 0x00000004ff027c19 */ /* 0x000fe20008011603 */
[----:B------:R-:W-:-:S03]  /*14b80*/  ULDC UR4, c[0x0][0x658] ;  /* 0x0001960000047ab9 */ /* 0x000fc60000000800 */
[--C-:B------:R-:W-:Y:S02]  /*14b90*/  SHF.R.U64 R14, R13, UR4, R2.reuse ;  /* 0x000000040d0e7c19 */ /* 0x100fe40008001202 */
[----:B------:R-:W-:-:S03]  /*14ba0*/  SHF.R.U32.HI R3, RZ, UR4, R2 ;  /* 0x00000004ff037c19 */ /* 0x000fc60008011602 */
        /* <DEDUP_REMOVED lines=12> */
.L_x_561:
[----:B------:R-:W-:Y:S01]  /*14c70*/  ULDC UR4, c[0x0][0x648] ;  /* 0x0001920000047ab9 */ /* 0x000fe20000000800 */
[----:B------:R-:W-:Y:S02]  /*14c80*/  LOP3.LUT R13, R13, UR17, RZ, 0xc0, !PT ;  /* 0x000000110d0d7c12 */ /* 0x000fe4000f8ec0ff */
[----:B------:R-:W-:Y:S01]  /*14c90*/  SHF.R.U64 R2, R2, UR4, R3 ;  /* 0x0000000402027c19 */ /* 0x000fe20008001203 */
[----:B------:R-:W-:-:S04]  /*14ca0*/  ULDC UR4, c[0x0][0x638] ;  /* 0x00018e0000047ab9 */ /* 0x000fc80000000800 */
[----:B------:R-:W-:Y:S02]  /*14cb0*/  IMAD.MOV R3, RZ, RZ, -R2 ;  /* 0x000000ffff037224 */ /* 0x000fe400078e0a02 */
[----:B------:R-:W-:Y:S02]  /*14cc0*/  IMAD R4, R2, UR18, R13 ;  /* 0x0000001202047c24 */ /* 0x000fe4000f8e020d */
[----:B------:R-:W-:Y:S01]  /*14cd0*/  IMAD R14, R3, UR4, R14 ;  /* 0x00000004030e7c24 */ /* 0x000fe2000f8e020e */
[----:B------:R-:W-:Y:S01]  /*14ce0*/  ULDC UR4, c[0x0][0x610] ;  /* 0x0001840000047ab9 */ /* 0x000fe20000000800 */
[----:B------:R-:W-:Y:S01]  /*14cf0*/  LOP3.LUT R3, R12, UR16, RZ, 0xc0, !PT ;  /* 0x000000100c037c12 */ /* 0x000fe2000f8ec0ff */
[----:B------:R-:W-:Y:S01]  /*14d00*/  IMAD R9, R4, UR4, R9 ;  /* 0x0000000404097c24 */ /* 0x000fe2000f8e0209 */
[----:B------:R-:W-:Y:S01]  /*14d10*/  ULDC UR4, c[0x0][0x600] ;  /* 0x0001800000047ab9 */ /* 0x000fe20000000800 */
[----:B------:R-:W-:Y:S02]  /*14d20*/  IMAD.MOV.U32 R4, RZ, RZ, 0x1 ;  /* 0x00000001ff047424 */ /* 0x000fe400078e00ff */
[----:B------:R-:W-:-:S05]  /*14d30*/  IMAD R14, R14, UR4, R3 ;  /* 0x000000040e0e7c24 */ /* 0x000fca000f8e0203 */
[----:B------:R-:W-:Y:S02]  /*14d40*/  SEL R2, R14, R9, !P2 ;  /* 0x000000090e027207 */ /* 0x000fe40005000000 */
[----:B------:R-:W-:-:S07]  /*14d50*/  SEL R3, R9, R14, !P2 ;  /* 0x0000000e09037207 */ /* 0x000fce0005000000 */
.L_x_559:
[----:B------:R-:W-:Y:S05]  /*14d60*/  BSYNC B1 ;  /* 0x0000000000017941 */ /* 0x000fea0003800000 */
.L_x_558:
[----:B------:R-:W-:-:S13]  /*14d70*/  LOP3.LUT P0, RZ, R4, 0xff, RZ, 0xc0, !PT ;  /* 0x000000ff04ff7812 */ /* 0x000fda000780c0ff */
[----:B------:R-:W-:Y:S05]  /*14d80*/  @P0 BRA `(.L_x_562) ;  /* 0xfffffff4002c0947 */ /* 0x000fea000383ffff */
[----:B------:R-:W-:Y:S05]  /*14d90*/  BSYNC B0 ;  /* 0x0000000000007941 */ /* 0x000fea0003800000 */
.L_x_551:
[----:B------:R-:W-:-:S03]  /*14da0*/  UMOV UR4, 0xffffffff ;  /* 0xffffffff00047882 */ /* 0x000fc60000000000 */
[----:B------:R-:W-:Y:S05]  /*14db0*/  BRA.DIV UR4, `(.L_x_563) ;  /* 0x0000000a04147947 */ /* 0x000fea000b800000 */
[----:B------:R-:W-:-:S13]  /*14dc0*/  ELECT P6, URZ, PT ;  /* 0x00000000003f782f */ /* 0x000fda00038c0000 */
.L_x_584:
[----:B------:R-:W-:Y:S04]  /*14dd0*/  BSSY B0, `(.L_x_564) ;  /* 0x000006a000007945 */ /* 0x000fe80003800000 */
[----:B------:R-:W-:Y:S05]  /*14de0*/  @!P6 BRA `(.L_x_565) ;  /* 0x0000000400a0e947 */ /* 0x000fea0003800000 */
[----:B------:R-:W-:-:S04]  /*14df0*/  LOP3.LUT R19, R19, 0x2, RZ, 0xfc, !PT ;  /* 0x0000000213137812 */ /* 0x000fc800078efcff */
[----:B------:R-:W-:-:S13]  /*14e00*/  ISETP.NE.AND P0, PT, R19, 0x3, PT ;  /* 0x000000031300780c */ /* 0x000fda0003f05270 */
[----:B------:R-:W-:Y:S05]  /*14e10*/  @!P0 BRA `(.L_x_566) ;  /* 0x0000000000048947 */ /* 0x000fea0003800000 */
[----:B------:R-:W-:Y:S01]  /*14e20*/  BPT.TRAP 0x1 ;  /* 0x000000040000795c */ /* 0x000fe20000300000 */
.L_x_566:
[----:B------:R-:W0:Y:S01]  /*14e30*/  S2R R3, SR_CgaCtaId ;  /* 0x0000000000037919 */ /* 0x000e220000008800 */
[----:B------:R-:W-:-:S04]  /*14e40*/  MOV R2, 0x400 ;  /* 0x0000040000027802 */ /* 0x000fc80000000f00 */
[----:B0-----:R-:W-:Y:S02]  /*14e50*/  LEA R3, R3, R2, 0x18 ;  /* 0x0000000203037211 */ /* 0x001fe400078ec0ff */
[----:B------:R-:W-:-:S03]  /*14e60*/  SHF.L.U32 R2, R0, 0x1f, RZ ;  /* 0x0000001f00027819 */ /* 0x000fc600000006ff */
[----:B------:R-:W-:-:S04]  /*14e70*/  VIADD R3, R3, 0x58 ;  /* 0x0000005803037836 */ /* 0x000fc80000000000 */
[----:B------:R-:W-:-:S04]  /*14e80*/  IMAD R5, R6, 0x8, R3 ;  /* 0x0000000806057824 */ /* 0x000fc800078e0203 */
[----:B------:R-:W0:Y:S02]  /*14e90*/  SYNCS.PHASECHK.TRANS64.TRYWAIT P0, [R5+URZ], R2 ;  /* 0x00000002050075a7 */ /* 0x000e24000800017f */
[----:B0-----:R-:W-:Y:S05]  /*14ea0*/  @!P0 BRA `(.L_x_567) ;  /* 0x0000000400f88947 */ /* 0x001fea0003800000 */
.L_x_585:
[----:B------:R-:W-:-:S05]  /*14eb0*/  VIADD R6, R6, 0x1 ;  /* 0x0000000106067836 */ /* 0x000fca0000000000 */
[----:B------:R-:W-:-:S04]  /*14ec0*/  ISETP.NE.AND P0, PT, R6, 0xb, PT ;  /* 0x0000000b0600780c */ /* 0x000fc80003f05270 */
[----:B0-----:R-:W-:Y:S02]  /*14ed0*/  SEL R5, RZ, 0x1, P0 ;  /* 0x00000001ff057807 */ /* 0x001fe40000000000 */
[----:B------:R-:W-:Y:S02]  /*14ee0*/  SEL R6, R6, RZ, P0 ;  /* 0x000000ff06067207 */ /* 0x000fe40000000000 */
[----:B------:R-:W-:-:S03]  /*14ef0*/  LOP3.LUT R5, R0, R5, RZ, 0x3c, !PT ;  /* 0x0000000500057212 */ /* 0x000fc600078e3cff */
[----:B------:R-:W-:Y:S01]  /*14f00*/  IMAD R7, R6, 0x8, R3 ;  /* 0x0000000806077824 */ /* 0x000fe200078e0203 */
[----:B------:R-:W-:-:S04]  /*14f10*/  SHF.L.U32 R0, R5, 0x1f, RZ ;  /* 0x0000001f05007819 */ /* 0x000fc800000006ff */
[----:B------:R-:W0:Y:S02]  /*14f20*/  SYNCS.PHASECHK.TRANS64.TRYWAIT P0, [R7+URZ], R0 ;  /* 0x00000000070075a7 */ /* 0x000e24000800017f */
[----:B0-----:R-:W-:Y:S05]  /*14f30*/  @!P0 BRA `(.L_x_568) ;  /* 0x0000000400e88947 */ /* 0x001fea0003800000 */
.L_x_586:
[----:B0-----:R-:W-:-:S05]  /*14f40*/  VIADD R0, R6, 0x1 ;  /* 0x0000000106007836 */ /* 0x001fca0000000000 */
[----:B------:R-:W-:-:S04]  /*14f50*/  ISETP.NE.AND P0, PT, R0, 0xb, PT ;  /* 0x0000000b0000780c */ /* 0x000fc80003f05270 */
[----:B------:R-:W-:Y:S02]  /*14f60*/  SEL R2, RZ, 0x1, P0 ;  /* 0x00000001ff027807 */ /* 0x000fe40000000000 */
[----:B------:R-:W-:Y:S02]  /*14f70*/  SEL R4, R0, RZ, P0 ;  /* 0x000000ff00047207 */ /* 0x000fe40000000000 */
[----:B------:R-:W-:-:S03]  /*14f80*/  LOP3.LUT R5, R5, R2, RZ, 0x3c, !PT ;  /* 0x0000000205057212 */ /* 0x000fc600078e3cff */
[----:B------:R-:W-:Y:S01]  /*14f90*/  IMAD R7, R4, 0x8, R3 ;  /* 0x0000000804077824 */ /* 0x000fe200078e0203 */
[----:B------:R-:W-:-:S04]  /*14fa0*/  SHF.L.U32 R0, R5, 0x1f, RZ ;  /* 0x0000001f05007819 */ /* 0x000fc800000006ff */
[----:B------:R-:W0:Y:S02]  /*14fb0*/  SYNCS.PHASECHK.TRANS64.TRYWAIT P0, [R7+URZ], R0 ;  /* 0x00000000070075a7 */ /* 0x000e24000800017f */
[----:B0-----:R-:W-:Y:S05]  /*14fc0*/  @!P0 BRA `(.L_x_569) ;  /* 0x0000000400d88947 */ /* 0x001fea0003800000 */
.L_x_587:
        /* <DEDUP_REMOVED lines=9> */
.L_x_588:
        /* <DEDUP_REMOVED lines=9> */
.L_x_589:
        /* <DEDUP_REMOVED lines=9> */
.L_x_590:
        /* <DEDUP_REMOVED lines=9> */
.L_x_591:
        /* <DEDUP_REMOVED lines=9> */
.L_x_592:
        /* <DEDUP_REMOVED lines=9> */
.L_x_593:
        /* <DEDUP_REMOVED lines=9> */
.L_x_594:
[----:B0-----:R-:W-:-:S05]  /*153c0*/  VIADD R0, R4, 0x1 ;  /* 0x0000000104007836 */ /* 0x001fca0000000000 */
[----:B------:R-:W-:-:S04]  /*153d0*/  ISETP.NE.AND P0, PT, R0, 0xb, PT ;  /* 0x0000000b0000780c */ /* 0x000fc80003f05270 */
[----:B------:R-:W-:Y:S02]  /*153e0*/  SEL R2, RZ, 0x1, P0 ;  /* 0x00000001ff027807 */ /* 0x000fe40000000000 */
[----:B------:R-:W-:Y:S02]  /*153f0*/  SEL R0, R0, RZ, P0 ;  /* 0x000000ff00007207 */ /* 0x000fe40000000000 */
[----:B------:R-:W-:-:S03]  /*15400*/  LOP3.LUT R2, R5, R2, RZ, 0x3c, !PT ;  /* 0x0000000205027212 */ /* 0x000fc600078e3cff */
[----:B------:R-:W-:Y:S01]  /*15410*/  IMAD R3, R0, 0x8, R3 ;  /* 0x0000000800037824 */ /* 0x000fe200078e0203 */
[----:B------:R-:W-:-:S07]  /*15420*/  SHF.L.U32 R0, R2, 0x1f, RZ ;  /* 0x0000001f02007819 */ /* 0x000fce00000006ff */
.L_x_577:
[----:B0-----:R0:W1:Y:S02]  /*15430*/  SYNCS.PHASECHK.TRANS64.TRYWAIT P0, [R3+URZ], R0 ;  /* 0x00000000030075a7 */ /* 0x001064000800017f */
[----:B-1----:R-:W-:Y:S05]  /*15440*/  @!P0 NANOSLEEP.SYNCS 0x989680 ;  /* 0x009896800000895d */ /* 0x002fea0003900000 */
[----:B------:R-:W1:Y:S02]  /*15450*/  @!P0 SYNCS.PHASECHK.TRANS64 P0, [R3+URZ], R0 ;  /* 0x00000000030085a7 */ /* 0x000e64000800007f */
[----:B-1----:R-:W-:Y:S05]  /*15460*/  @!P0 BRA `(.L_x_577) ;  /* 0xfffffffc00f08947 */ /* 0x002fea000383ffff */
.L_x_565:
[----:B------:R-:W-:Y:S05]  /*15470*/  BSYNC B0 ;  /* 0x0000000000007941 */ /* 0x000fea0003800000 */
.L_x_564:
[----:B------:R-:W-:Y:S05]  /*15480*/  EXIT ;  /* 0x000000000000794d */ /* 0x000fea0003800000 */
.L_x_22:
[----:B--2---:R2:W4:Y:S02]  /*15490*/  SYNCS.PHASECHK.TRANS64.TRYWAIT P1, [R3+URZ], R0 ;  /* 0x00000000030075a7 */ /* 0x004524000802017f */
[----:B----4-:R-:W-:Y:S05]  /*154a0*/  @!P1 NANOSLEEP.SYNCS 0x989680 ;  /* 0x009896800000995d */ /* 0x010fea0003900000 */
[----:B------:R-:W4:Y:S02]  /*154b0*/  @!P1 SYNCS.PHASECHK.TRANS64 P1, [R3+URZ], R0 ;  /* 0x00000000030095a7 */ /* 0x000f24000802007f */
[----:B----4-:R-:W-:Y:S05]  /*154c0*/  @!P1 BRA `(.L_x_22) ;  /* 0xfffffffc00f09947 */ /* 0x010fea000383ffff */
[----:B------:R-:W-:Y:S05]  /*154d0*/  BRA `(.L_x_21) ;  /* 0xfffffec000587947 */ /* 0x000fea000383ffff */
.L_x_27:
[----:B-1----:R-:W-:-:S04]  /*154e0*/  IMAD.U32 R7, RZ, RZ, UR4 ;  /* 0x00000004ff077e24 */ /* 0x002fc8000f8e00ff */
[----:B------:R1:W2:Y:S03]  /*154f0*/  SYNCS.PHASECHK.TRANS64.TRYWAIT P1, [R7+URZ], R5 ;  /* 0x00000005070075a7 */ /* 0x0002a6000802017f */
[----:B--2---:R-:W-:Y:S05]  /*15500*/  @!P1 NANOSLEEP.SYNCS 0x989680 ;  /* 0x009896800000995d */ /* 0x004fea0003900000 */
[----:B------:R-:W2:Y:S02]  /*15510*/  @!P1 SYNCS.PHASECHK.TRANS64 P1, [R7+URZ], R5 ;  /* 0x00000005070095a7 */ /* 0x000ea4000802007f */
[----:B--2---:R-:W-:Y:S05]  /*15520*/  @!P1 BRA `(.L_x_27) ;  /* 0xfffffffc00ec9947 */ /* 0x004fea000383ffff */
[----:B------:R-:W-:Y:S05]  /*15530*/  BRA `(.L_x_26) ;  /* 0xfffffec400e87947 */ /* 0x000fea000383ffff */
.L_x_552:
[----:B------:R-:W-:Y:S01]  /*15540*/  BSSY B1, `(.L_x_578) ;  /* 0x0000006000017945 */ /* 0x000fe20003800000 */
[----:B------:R-:W-:-:S07]  /*15550*/  IMAD.MOV.U32 R15, RZ, RZ, -0x1 ;  /* 0xffffffffff0f7424 */ /* 0x000fce00078e00ff */
[----:B------:R-:W-:Y:S05]  /*15560*/  WARPSYNC.COLLECTIVE R15, `(.L_x_579) ;  /* 0x000000000f0c7348 */ /* 0x000fea0003c00000 */
[----:B------:R-:W-:Y:S02]  /*15570*/  ELECT P6, UR62, PT ;  /* 0x00000000003e782f */ /* 0x000fe400038c0000 */
[----:B------:R-:W-:Y:S01]  /*15580*/  MOV R14, UR62 ;  /* 0x0000003e000e7c02 */ /* 0x000fe20008000f00 */
[----:B------:R-:W-:Y:S10]  /*15590*/  ENDCOLLECTIVE ;  /* 0x000000000000791b */ /* 0x000ff40003800000 */
.L_x_579:
[----:B------:R-:W-:Y:S05]  /*155a0*/  BSYNC B1 ;  /* 0x0000000000017941 */ /* 0x000fea0003800000 */
.L_x_578:
[----:B------:R-:W-:Y:S05]  /*155b0*/  BRA `(.L_x_580) ;  /* 0xffffffec002c7947 */ /* 0x000fea000383ffff */
.L_x_555:
[----:B0-----:R0:W1:Y:S02]  /*155c0*/  SYNCS.PHASECHK.TRANS64.TRYWAIT P0, [R14+URZ+0x58], R15 ;  /* 0x0000580f0e0075a7 */ /* 0x001064000800017f */
[----:B-1----:R-:W-:Y:S05]  /*155d0*/  @!P0 NANOSLEEP.SYNCS 0x989680 ;  /* 0x009896800000895d */ /* 0x002fea0003900000 */
[----:B------:R-:W1:Y:S02]  /*155e0*/  @!P0 SYNCS.PHASECHK.TRANS64 P0, [R14+URZ+0x58], R15 ;  /* 0x0000580f0e0085a7 */ /* 0x000e64000800007f */
[----:B-1----:R-:W-:Y:S05]  /*155f0*/  @!P0 BRA `(.L_x_555) ;  /* 0xfffffffc00f08947 */ /* 0x002fea000383ffff */
[----:B------:R-:W-:Y:S05]  /*15600*/  BRA `(.L_x_581) ;  /* 0xffffffec005c7947 */ /* 0x000fea000383ffff */
.L_x_563:
[----:B------:R-:W-:Y:S01]  /*15610*/  BSSY B0, `(.L_x_582) ;  /* 0x0000006000007945 */ /* 0x000fe20003800000 */
[----:B------:R-:W-:-:S07]  /*15620*/  IMAD.MOV.U32 R15, RZ, RZ, -0x1 ;  /* 0xffffffffff0f7424 */ /* 0x000fce00078e00ff */
[----:B------:R-:W-:Y:S05]  /*15630*/  WARPSYNC.COLLECTIVE R15, `(.L_x_583) ;  /* 0x000000000f0c7348 */ /* 0x000fea0003c00000 */
[----:B------:R-:W-:Y:S02]  /*15640*/  ELECT P6, UR62, PT ;  /* 0x00000000003e782f */ /* 0x000fe400038c0000 */
[----:B------:R-:W-:Y:S01]  /*15650*/  MOV R14, UR62 ;  /* 0x0000003e000e7c02 */ /* 0x000fe20008000f00 */
[----:B------:R-:W-:Y:S10]  /*15660*/  ENDCOLLECTIVE ;  /* 0x000000000000791b */ /* 0x000ff40003800000 */
.L_x_583:
[----:B------:R-:W-:Y:S05]  /*15670*/  BSYNC B0 ;  /* 0x0000000000007941 */ /* 0x000fea0003800000 */
.L_x_582:
[----:B------:R-:W-:Y:S05]  /*15680*/  BRA `(.L_x_584) ;  /* 0xfffffff400d07947 */ /* 0x000fea000383ffff */
.L_x_567:
[----:B0-----:R0:W1:Y:S02]  /*15690*/  SYNCS.PHASECHK.TRANS64.TRYWAIT P0, [R5+URZ], R2 ;  /* 0x00000002050075a7 */ /* 0x001064000800017f */
[----:B-1----:R-:W-:Y:S05]  /*156a0*/  @!P0 NANOSLEEP.SYNCS 0x989680 ;  /* 0x009896800000895d */ /* 0x002fea0003900000 */
[----:B------:R-:W1:Y:S02]  /*156b0*/  @!P0 SYNCS.PHASECHK.TRANS64 P0, [R5+URZ], R2 ;  /* 0x00000002050085a7 */ /* 0x000e64000800007f */
[----:B-1----:R-:W-:Y:S05]  /*156c0*/  @!P0 BRA `(.L_x_567) ;  /* 0xfffffffc00f08947 */ /* 0x002fea000383ffff */
[----:B------:R-:W-:Y:S05]  /*156d0*/  BRA `(.L_x_585) ;  /* 0xfffffff400f47947 */ /* 0x000fea000383ffff */
.L_x_568:
[----:B0-----:R0:W1:Y:S02]  /*156e0*/  SYNCS.PHASECHK.TRANS64.TRYWAIT P0, [R7+URZ], R0 ;  /* 0x00000000070075a7 */ /* 0x001064000800017f */
[----:B-1----:R-:W-:Y:S05]  /*156f0*/  @!P0 NANOSLEEP.SYNCS 0x989680 ;  /* 0x009896800000895d */ /* 0x002fea0003900000 */
[----:B------:R-:W1:Y:S02]  /*15700*/  @!P0 SYNCS.PHASECHK.TRANS64 P0, [R7+URZ], R0 ;  /* 0x00000000070085a7 */ /* 0x000e64000800007f */
[----:B-1----:R-:W-:Y:S05]  /*15710*/  @!P0 BRA `(.L_x_568) ;  /* 0xfffffffc00f08947 */ /* 0x002fea000383ffff */
[----:B------:R-:W-:Y:S05]  /*15720*/  BRA `(.L_x_586) ;  /* 0xfffffff800047947 */ /* 0x000fea000383ffff */
.L_x_569:
[----:B0-----:R0:W1:Y:S02]  /*15730*/  SYNCS.PHASECHK.TRANS64.TRYWAIT P0, [R7+URZ], R0 ;  /* 0x00000000070075a7 */ /* 0x001064000800017f */
[----:B-1----:R-:W-:Y:S05]  /*15740*/  @!P0 NANOSLEEP.SYNCS 0x989680 ;  /* 0x009896800000895d */ /* 0x002fea0003900000 */
[----:B------:R-:W1:Y:S02]  /*15750*/  @!P0 SYNCS.PHASECHK.TRANS64 P0, [R7+URZ], R0 ;  /* 0x00000000070085a7 */ /* 0x000e64000800007f */
[----:B-1----:R-:W-:Y:S05]  /*15760*/  @!P0 BRA `(.L_x_569) ;  /* 0xfffffffc00f08947 */ /* 0x002fea000383ffff */
[----:B------:R-:W-:Y:S05]  /*15770*/  BRA `(.L_x_587) ;  /* 0xfffffff800147947 */ /* 0x000fea000383ffff */
.L_x_570:
[----:B0-----:R0:W1:Y:S02]  /*15780*/  SYNCS.PHASECHK.TRANS64.TRYWAIT P0, [R7+URZ], R0 ;  /* 0x00000000070075a7 */ /* 0x001064000800017f */
[----:B-1----:R-:W-:Y:S05]  /*15790*/  @!P0 NANOSLEEP.SYNCS 0x989680 ;  /* 0x009896800000895d */ /* 0x002fea0003900000 */
[----:B------:R-:W1:Y:S02]  /*157a0*/  @!P0 SYNCS.PHASECHK.TRANS64 P0, [R7+URZ], R0 ;  /* 0x00000000070085a7 */ /* 0x000e64000800007f */
[----:B-1----:R-:W-:Y:S05]  /*157b0*/  @!P0 BRA `(.L_x_570) ;  /* 0xfffffffc00f08947 */ /* 0x002fea000383ffff */
[----:B------:R-:W-:Y:S05]  /*157c0*/  BRA `(.L_x_588) ;  /* 0xfffffff800247947 */ /* 0x000fea000383ffff */
.L_x_571:
[----:B0-----:R0:W1:Y:S02]  /*157d0*/  SYNCS.PHASECHK.TRANS64.TRYWAIT P0, [R7+URZ], R0 ;  /* 0x00000000070075a7 */ /* 0x001064000800017f */
[----:B-1----:R-:W-:Y:S05]  /*157e0*/  @!P0 NANOSLEEP.SYNCS 0x989680 ;  /* 0x009896800000895d */ /* 0x002fea0003900000 */
[----:B------:R-:W1:Y:S02]  /*157f0*/  @!P0 SYNCS.PHASECHK.TRANS64 P0, [R7+URZ], R0 ;  /* 0x00000000070085a7 */ /* 0x000e64000800007f */
[----:B-1----:R-:W-:Y:S05]  /*15800*/  @!P0 BRA `(.L_x_571) ;  /* 0xfffffffc00f08947 */ /* 0x002fea000383ffff */
[----:B------:R-:W-:Y:S05]  /*15810*/  BRA `(.L_x_589) ;  /* 0xfffffff800347947 */ /* 0x000fea000383ffff */
.L_x_572:
[----:B0-----:R0:W1:Y:S02]  /*15820*/  SYNCS.PHASECHK.TRANS64.TRYWAIT P0, [R7+URZ], R0 ;  /* 0x00000000070075a7 */ /* 0x001064000800017f */
[----:B-1----:R-:W-:Y:S05]  /*15830*/  @!P0 NANOSLEEP.SYNCS 0x989680 ;  /* 0x009896800000895d */ /* 0x002fea0003900000 */
[----:B------:R-:W1:Y:S02]  /*15840*/  @!P0 SYNCS.PHASECHK.TRANS64 P0, [R7+URZ], R0 ;  /* 0x00000000070085a7 */ /* 0x000e64000800007f */
[----:B-1----:R-:W-:Y:S05]  /*15850*/  @!P0 BRA `(.L_x_572) ;  /* 0xfffffffc00f08947 */ /* 0x002fea000383ffff */
[----:B------:R-:W-:Y:S05]  /*15860*/  BRA `(.L_x_590) ;  /* 0xfffffff800447947 */ /* 0x000fea000383ffff */
.L_x_573:
[----:B0-----:R0:W1:Y:S02]  /*15870*/  SYNCS.PHASECHK.TRANS64.TRYWAIT P0, [R7+URZ], R0 ;  /* 0x00000000070075a7 */ /* 0x001064000800017f */
[----:B-1----:R-:W-:Y:S05]  /*15880*/  @!P0 NANOSLEEP.SYNCS 0x989680 ;  /* 0x009896800000895d */ /* 0x002fea0003900000 */
[----:B------:R-:W1:Y:S02]  /*15890*/  @!P0 SYNCS.PHASECHK.TRANS64 P0, [R7+URZ], R0 ;  /* 0x00000000070085a7 */ /* 0x000e64000800007f */
[----:B-1----:R-:W-:Y:S05]  /*158a0*/  @!P0 BRA `(.L_x_573) ;  /* 0xfffffffc00f08947 */ /* 0x002fea000383ffff */
[----:B------:R-:W-:Y:S05]  /*158b0*/  BRA `(.L_x_591) ;  /* 0xfffffff800547947 */ /* 0x000fea000383ffff */
.L_x_574:
[----:B0-----:R0:W1:Y:S02]  /*158c0*/  SYNCS.PHASECHK.TRANS64.TRYWAIT P0, [R7+URZ], R0 ;  /* 0x00000000070075a7 */ /* 0x001064000800017f */
[----:B-1----:R-:W-:Y:S05]  /*158d0*/  @!P0 NANOSLEEP.SYNCS 0x989680 ;  /* 0x009896800000895d */ /* 0x002fea0003900000 */
[----:B------:R-:W1:Y:S02]  /*158e0*/  @!P0 SYNCS.PHASECHK.TRANS64 P0, [R7+URZ], R0 ;  /* 0x00000000070085a7 */ /* 0x000e64000800007f */
[----:B-1----:R-:W-:Y:S05]  /*158f0*/  @!P0 BRA `(.L_x_574) ;  /* 0xfffffffc00f08947 */ /* 0x002fea000383ffff */
[----:B------:R-:W-:Y:S05]  /*15900*/  BRA `(.L_x_592) ;  /* 0xfffffff800647947 */ /* 0x000fea000383ffff */
.L_x_575:
[----:B0-----:R0:W1:Y:S02]  /*15910*/  SYNCS.PHASECHK.TRANS64.TRYWAIT P0, [R7+URZ], R0 ;  /* 0x00000000070075a7 */ /* 0x001064000800017f */
[----:B-1----:R-:W-:Y:S05]  /*15920*/  @!P0 NANOSLEEP.SYNCS 0x989680 ;  /* 0x009896800000895d */ /* 0x002fea0003900000 */
[----:B------:R-:W1:Y:S02]  /*15930*/  @!P0 SYNCS.PHASECHK.TRANS64 P0, [R7+URZ], R0 ;  /* 0x00000000070085a7 */ /* 0x000e64000800007f */
[----:B-1----:R-:W-:Y:S05]  /*15940*/  @!P0 BRA `(.L_x_575) ;  /* 0xfffffffc00f08947 */ /* 0x002fea000383ffff */
[----:B------:R-:W-:Y:S05]  /*15950*/  BRA `(.L_x_593) ;  /* 0xfffffff800747947 */ /* 0x000fea000383ffff */
.L_x_576:
[----:B0-----:R0:W1:Y:S02]  /*15960*/  SYNCS.PHASECHK.TRANS64.TRYWAIT P0, [R7+URZ], R0 ;  /* 0x00000000070075a7 */ /* 0x001064000800017f */
[----:B-1----:R-:W-:Y:S05]  /*15970*/  @!P0 NANOSLEEP.SYNCS 0x989680 ;  /* 0x009896800000895d */ /* 0x002fea0003900000 */
[----:B------:R-:W1:Y:S02]  /*15980*/  @!P0 SYNCS.PHASECHK.TRANS64 P0, [R7+URZ], R0 ;  /* 0x00000000070085a7 */ /* 0x000e64000800007f */
[----:B-1----:R-:W-:Y:S05]  /*15990*/  @!P0 BRA `(.L_x_576) ;  /* 0xfffffffc00f08947 */ /* 0x002fea000383ffff */
[----:B------:R-:W-:Y:S05]  /*159a0*/  BRA `(.L_x_594) ;  /* 0xfffffff800847947 */ /* 0x000fea000383ffff */
.L_x_595:
[----:B------:R-:W-:-:S00]  /*159b0*/  BRA `(.L_x_595) ;  /* 0xfffffffc00fc7947 */ /* 0x000fc0000383ffff */
[----:B------:R-:W-:-:S00]  /*159c0*/  NOP ;  /* 0x0000000000007918 */ /* 0x000fc00000000000 */
        /* <DEDUP_REMOVED lines=11> */
.L_x_596:


//--------------------- .nv.global.init           --------------------------
	.section	.nv.global.init,"aw",@progbits
.nv.global.init:
	.type		$str$22,@object
	.size		$str$22,($str$23 - $str$22)
$str$22:
        /*0000*/ 	.byte	0x6b, 0x5f, 0x74, 0x69, 0x6c, 0x65, 0x5f, 0x63, 0x6f, 0x75, 0x6e, 0x74, 0x20, 0x3e, 0x3d, 0x20
        /*0010*/ 	.byte	0x31, 0x00
	.type		$str$23,@object
	.size		$str$23,(__unnamed_1 - $str$23)
$str$23:
        /*0012*/ 	.byte	0x2f, 0x74, 0x6d, 0x70, 0x2f, 0x63, 0x75, 0x74, 0x6c, 0x61, 0x73, 0x73, 0x5f, 0x73, 0x77, 0x65
        /*0022*/ 	.byte	0x65, 0x70, 0x5f, 0x73, 0x72, 0x63, 0x2f, 0x69, 0x6e, 0x63, 0x6c, 0x75, 0x64, 0x65, 0x2f, 0x63
        /*0032*/ 	.byte	0x75, 0x74, 0x6c, 0x61, 0x73, 0x73, 0x2f, 0x67, 0x65, 0x6d, 0x6d, 0x2f, 0x63, 0x6f, 0x6c, 0x6c
        /*0042*/ 	.byte	0x65, 0x63, 0x74, 0x69, 0x76, 0x65, 0x2f, 0x73, 0x6d, 0x39, 0x30, 0x5f, 0x6d, 0x6d, 0x61, 0x5f
        /*0052*/ 	.byte	0x74, 0x6d, 0x61, 0x5f, 0x67, 0x6d, 0x6d, 0x61, 0x5f, 0x73, 0x73, 0x5f, 0x77, 0x61, 0x72, 0x70
        /*0062*/ 	.byte	0x73, 0x70, 0x65, 0x63, 0x69, 0x61, 0x6c, 0x69, 0x7a, 0x65, 0x64, 0x2e, 0x68, 0x70, 0x70, 0x00
	.type		__unnamed_1,@object
	.size		__unnamed_1,(.L_0 - __unnamed_1)
__unnamed_1:
        /* <DEDUP_REMOVED lines=181> */
        /*0bc2*/ 	.byte	0x64, 0x65, 0x6e, 0x74, 0x69, 0x74, 0x79, 0x5d, 0x00
.L_0:


//--------------------- .nv.shared._ZN7cutlass13device_kernelINS_4gemm6kernel13GemmUniversalIN4cute5tupleIJiiiiEEENS1_10collective13CollectiveMmaINS1_34MainloopSm90TmaGmmaWarpSpecializedILi11ENS5_IJNS4_1CILi2EEENSA_ILi1EEESC_EEENS1_35KernelTmaWarpSpecializedCooperativeEEENS5_IJNSA_ILi128EEENSA_ILi512EEENSA_ILi16EEEEEENS_6half_tENS5_IJlSC_lEEESK_SL_NS4_8TiledMMAINS4_8MMA_AtomIJNS4_4SM904GMMA26MMA_64x256x16_F32F16F16_SSILNSP_5MajorE0ELSR_0ELNSP_7ScaleInE1ELSS_1EEEEEENS4_6LayoutISD_NS5_IJSC_NSA_ILi0EEESW_EEEEENS5_IJNS4_10UnderscoreESZ_SZ_EEEEENS4_13SM90_TMA_LOADENS4_14ComposedLayoutINS4_7SwizzleILi1ELi4ELi3EEENS4_18smem_ptr_flag_bitsILi16EEENSV_INS5_IJNSA_ILi8EEESI_EEENS5_IJSI_SC_EEEEEEEvNS4_8identityENS4_23SM90_TMA_LOAD_MULTICASTES1C_vS1D_EENS_8epilogue10collective6detail29Sm90TmaWarpSpecializedAdapterINS1H_15DefaultEpilogueISK_SL_SL_NS1G_6thread17LinearCombinationISK_Li1EffLNS1L_9ScaleType4KindE0ELNS_15FloatRoundStyleE2ESK_EENS1_15EpilogueDefaultEEEEEvvEEEEvNT_6ParamsE --------------------------
	.section	.nv.shared._ZN7cutlass13device_kernelINS_4gemm6kernel13GemmUniversalIN4cute5tupleIJiiiiEEENS1_10collective13CollectiveMmaINS1_34MainloopSm90TmaGmmaWarpSpecializedILi11ENS5_IJNS4_1CILi2EEENSA_ILi1EEESC_EEENS1_35KernelTmaWarpSpecializedCooperativeEEENS5_IJNSA_ILi128EEENSA_ILi512EEENSA_ILi16EEEEEENS_6half_tENS5_IJlSC_lEEESK_SL_NS4_8TiledMMAINS4_8MMA_AtomIJNS4_4SM904GMMA26MMA_64x256x16_F32F16F16_SSILNSP_5MajorE0ELSR_0ELNSP_7ScaleInE1ELSS_1EEEEEENS4_6LayoutISD_NS5_IJSC_NSA_ILi0EEESW_EEEEENS5_IJNS4_10UnderscoreESZ_SZ_EEEEENS4_13SM90_TMA_LOADENS4_14ComposedLayoutINS4_7SwizzleILi1ELi4ELi3EEENS4_18smem_ptr_flag_bitsILi16EEENSV_INS5_IJNSA_ILi8EEESI_EEENS5_IJSI_SC_EEEEEEEvNS4_8identityENS4_23SM90_TMA_LOAD_MULTICASTES1C_vS1D_EENS_8epilogue10collective6detail29Sm90TmaWarpSpecializedAdapterINS1H_15DefaultEpilogueISK_SL_SL_NS1G_6thread17LinearCombinationISK_Li1EffLNS1L_9ScaleType4KindE0ELNS_15FloatRoundStyleE2ESK_EENS1_15EpilogueDefaultEEEEEvvEEEEvNT_6ParamsE,"aw",@nobits
	.sectionflags	@""
	.align	16
	.zero		1024


//--------------------- .nv.shared.reserved.0     --------------------------
	.section	.nv.shared.reserved.0,"aw",@nobits
	.weak		__nv_reservedSMEM_offset_0_alias
	.size		__nv_reservedSMEM_offset_0_alias, 0, 0
	.other		__nv_reservedSMEM_offset_0_alias,@"STO_CUDA_RESERVED_SHARED STV_DEFAULT"
__nv_reservedSMEM_offset_0_alias:
	.zero		0


//--------------------- .nv.global                --------------------------
	.section	.nv.global,"aw",@nobits
.nv.global:
	.type		_ZN40_INTERNAL_b358af60_4_k_cu_c3bb1881_184324cute1_E,@object
	.size		_ZN40_INTERNAL_b358af60_4_k_cu_c3bb1881_184324cute1_E,(_ZN40_INTERNAL_b358af60_4_k_cu_c3bb1881_184324cuda3std3__45__cpo6cbeginE - _ZN40_INTERNAL_b358af60_4_k_cu_c3bb1881_184324cute1_E)
_ZN40_INTERNAL_b358af60_4_k_cu_c3bb1881_184324cute1_E:
	.zero		1
	.type		_ZN40_INTERNAL_b358af60_4_k_cu_c3bb1881_184324cuda3std3__45__cpo6cbeginE,@object
	.size		_ZN40_INTERNAL_b358af60_4_k_cu_c3bb1881_184324cuda3std3__45__cpo6cbeginE,(_ZN40_INTERNAL_b358af60_4_k_cu_c3bb1881_184324cuda3std3__48in_placeE - _ZN40_INTERNAL_b358af60_4_k_cu_c3bb1881_184324cuda3std3__45__cpo6cbeginE)
_ZN40_INTERNAL_b358af60_4_k_cu_c3bb1881_184324cuda3std3__45__cpo6cbeginE:
	.zero		1
	.type		_ZN40_INTERNAL_b358af60_4_k_cu_c3bb1881_184324cuda3std3__48in_placeE,@object
	.size		_ZN40_INTERNAL_b358af60_4_k_cu_c3bb1881_184324cuda3std3__48in_placeE,(_ZN40_INTERNAL_b358af60_4_k_cu_c3bb1881_184324cuda3std6ranges3__45__cpo9iter_moveE - _ZN40_INTERNAL_b358af60_4_k_cu_c3bb1881_184324cuda3std3__48in_placeE)
_ZN40_INTERNAL_b358af60_4_k_cu_c3bb1881_184324cuda3std3__48in_placeE:
	.zero		1
	.type		_ZN40_INTERNAL_b358af60_4_k_cu_c3bb1881_184324cuda3std6ranges3__45__cpo9iter_moveE,@object
	.size		_ZN40_INTERNAL_b358af60_4_k_cu_c3bb1881_184324cuda3std6ranges3__45__cpo9iter_moveE,(_ZN40_INTERNAL_b358af60_4_k_cu_c3bb1881_184324cuda3std3__45__cpo5beginE - _ZN40_INTERNAL_b358af60_4_k_cu_c3bb1881_184324cuda3std6ranges3__45__cpo9iter_moveE)
_ZN40_INTERNAL_b358af60_4_k_cu_c3bb1881_184324cuda3std6ranges3__45__cpo9iter_moveE:
	.zero		1
	.type		_ZN40_INTERNAL_b358af60_4_k_cu_c3bb1881_184324cuda3std3__45__cpo5beginE,@object
	.size		_ZN40_INTERNAL_b358af60_4_k_cu_c3bb1881_184324cuda3std3__45__cpo5beginE,(_ZN40_INTERNAL_b358af60_4_k_cu_c3bb1881_184324cuda3std3__442_GLOBAL__N__b358af60_4_k_cu_c3bb1881_184326ignoreE - _ZN40_INTERNAL_b358af60_4_k_cu_c3bb1881_184324cuda3std3__45__cpo5beginE)
_ZN40_INTERNAL_b358af60_4_k_cu_c3bb1881_184324cuda3std3__45__cpo5beginE:
	.zero		1
	.type		_ZN40_INTERNAL_b358af60_4_k_cu_c3bb1881_184324cuda3std3__442_GLOBAL__N__b358af60_4_k_cu_c3bb1881_184326ignoreE,@object
	.size		_ZN40_INTERNAL_b358af60_4_k_cu_c3bb1881_184324cuda3std3__442_GLOBAL__N__b358af60_4_k_cu_c3bb1881_184326ignoreE,(_ZN40_INTERNAL_b358af60_4_k_cu_c3bb1881_184324cute7productE - _ZN40_INTERNAL_b358af60_4_k_cu_c3bb1881_184324cuda3std3__442_GLOBAL__N__b358af60_4_k_cu_c3bb1881_184326ignoreE)
_ZN40_INTERNAL_b358af60_4_k_cu_c3bb1881_184324cuda3std3__442_GLOBAL__N__b358af60_4_k_cu_c3bb1881_184326ignoreE:
	.zero		1
	.type		_ZN40_INTERNAL_b358af60_4_k_cu_c3bb1881_184324cute7productE,@object
	.size		_ZN40_INTERNAL_b358af60_4_k_cu_c3bb1881_184324cute7productE,(_ZN40_INTERNAL_b358af60_4_k_cu_c3bb1881_184324cuda3std3__45__cpo3endE - _ZN40_INTERNAL_b358af60_4_k_cu_c3bb1881_184324cute7productE)
_ZN40_INTERNAL_b358af60_4_k_cu_c3bb1881_184324cute7productE:
	.zero		1
	.type		_ZN40_INTERNAL_b358af60_4_k_cu_c3bb1881_184324cuda3std3__45__cpo3endE,@object
	.size		_ZN40_INTERNAL_b358af60_4_k_cu_c3bb1881_184324cuda3std3__45__cpo3endE,(_ZN40_INTERNAL_b358af60_4_k_cu_c3bb1881_184324cuda3std3__419piecewise_constructE - _ZN40_INTERNAL_b358af60_4_k_cu_c3bb1881_184324cuda3std3__45__cpo3endE)
_ZN40_INTERNAL_b358af60_4_k_cu_c3bb1881_184324cuda3std3__45__cpo3endE:
	.zero		1
	.type		_ZN40_INTERNAL_b358af60_4_k_cu_c3bb1881_184324cuda3std3__419piecewise_constructE,@object
	.size		_ZN40_INTERNAL_b358af60_4_k_cu_c3bb1881_184324cuda3std3__419piecewise_constructE,(_ZN40_INTERNAL_b358af60_4_k_cu_c3bb1881_184324cuda3std3__45__cpo4cendE - _ZN40_INTERNAL_b358af60_4_k_cu_c3bb1881_184324cuda3std3__419piecewise_constructE)
_ZN40_INTERNAL_b358af60_4_k_cu_c3bb1881_184324cuda3std3__419piecewise_constructE:
	.zero		1
	.type		_ZN40_INTERNAL_b358af60_4_k_cu_c3bb1881_184324cuda3std3__45__cpo4cendE,@object
	.size		_ZN40_INTERNAL_b358af60_4_k_cu_c3bb1881_184324cuda3std3__45__cpo4cendE,(_ZN40_INTERNAL_b358af60_4_k_cu_c3bb1881_184324cuda3std6ranges3__45__cpo4swapE - _ZN40_INTERNAL_b358af60_4_k_cu_c3bb1881_184324cuda3std3__45__cpo4cendE)
_ZN40_INTERNAL_b358af60_4_k_cu_c3bb1881_184324cuda3std3__45__cpo4cendE:
	.zero		1
	.type		_ZN40_INTERNAL_b358af60_4_k_cu_c3bb1881_184324cuda3std6ranges3__45__cpo4swapE,@object
	.size		_ZN40_INTERNAL_b358af60_4_k_cu_c3bb1881_184324cuda3std6ranges3__45__cpo4swapE,(.L_8 - _ZN40_INTERNAL_b358af60_4_k_cu_c3bb1881_184324cuda3std6ranges3__45__cpo4swapE)
_ZN40_INTERNAL_b358af60_4_k_cu_c3bb1881_184324cuda3std6ranges3__45__cpo4swapE:
	.zero		1
.L_8:


//--------------------- .nv.constant0._ZN7cutlass13device_kernelINS_4gemm6kernel13GemmUniversalIN4cute5tupleIJiiiiEEENS1_10collective13CollectiveMmaINS1_34MainloopSm90TmaGmmaWarpSpecializedILi11ENS5_IJNS4_1CILi2EEENSA_ILi1EEESC_EEENS1_35KernelTmaWarpSpecializedCooperativeEEENS5_IJNSA_ILi128EEENSA_ILi512EEENSA_ILi16EEEEEENS_6half_tENS5_IJlSC_lEEESK_SL_NS4_8TiledMMAINS4_8MMA_AtomIJNS4_4SM904GMMA26MMA_64x256x16_F32F16F16_SSILNSP_5MajorE0ELSR_0ELNSP_7ScaleInE1ELSS_1EEEEEENS4_6LayoutISD_NS5_IJSC_NSA_ILi0EEESW_EEEEENS5_IJNS4_10UnderscoreESZ_SZ_EEEEENS4_13SM90_TMA_LOADENS4_14ComposedLayoutINS4_7SwizzleILi1ELi4ELi3EEENS4_18smem_ptr_flag_bitsILi16EEENSV_INS5_IJNSA_ILi8EEESI_EEENS5_IJSI_SC_EEEEEEEvNS4_8identityENS4_23SM90_TMA_LOAD_MULTICASTES1C_vS1D_EENS_8epilogue10collective6detail29Sm90TmaWarpSpecializedAdapterINS1H_15DefaultEpilogueISK_SL_SL_NS1G_6thread17LinearCombinationISK_Li1EffLNS1L_9ScaleType4KindE0ELNS_15FloatRoundStyleE2ESK_EENS1_15EpilogueDefaultEEEEEvvEEEEvNT_6ParamsE --------------------------
	.section	.nv.constant0._ZN7cutlass13device_kernelINS_4gemm6kernel13GemmUniversalIN4cute5tupleIJiiiiEEENS1_10collective13CollectiveMmaINS1_34MainloopSm90TmaGmmaWarpSpecializedILi11ENS5_IJNS4_1CILi2EEENSA_ILi1EEESC_EEENS1_35KernelTmaWarpSpecializedCooperativeEEENS5_IJNSA_ILi128EEENSA_ILi512EEENSA_ILi16EEEEEENS_6half_tENS5_IJlSC_lEEESK_SL_NS4_8TiledMMAINS4_8MMA_AtomIJNS4_4SM904GMMA26MMA_64x256x16_F32F16F16_SSILNSP_5MajorE0ELSR_0ELNSP_7ScaleInE1ELSS_1EEEEEENS4_6LayoutISD_NS5_IJSC_NSA_ILi0EEESW_EEEEENS5_IJNS4_10UnderscoreESZ_SZ_EEEEENS4_13SM90_TMA_LOADENS4_14ComposedLayoutINS4_7SwizzleILi1ELi4ELi3EEENS4_18smem_ptr_flag_bitsILi16EEENSV_INS5_IJNSA_ILi8EEESI_EEENS5_IJSI_SC_EEEEEEEvNS4_8identityENS4_23SM90_TMA_LOAD_MULTICASTES1C_vS1D_EENS_8epilogue10collective6detail29Sm90TmaWarpSpecializedAdapterINS1H_15DefaultEpilogueISK_SL_SL_NS1G_6thread17LinearCombinationISK_Li1EffLNS1L_9ScaleType4KindE0ELNS_15FloatRoundStyleE2ESK_EENS1_15EpilogueDefaultEEEEEvvEEEEvNT_6ParamsE,"a",@progbits
	.sectionflags	@""
	.align	4
.nv.constant0._ZN7cutlass13device_kernelINS_4gemm6kernel13GemmUniversalIN4cute5tupleIJiiiiEEENS1_10collective13CollectiveMmaINS1_34MainloopSm90TmaGmmaWarpSpecializedILi11ENS5_IJNS4_1CILi2EEENSA_ILi1EEESC_EEENS1_35KernelTmaWarpSpecializedCooperativeEEENS5_IJNSA_ILi128EEENSA_ILi512EEENSA_ILi16EEEEEENS_6half_tENS5_IJlSC_lEEESK_SL_NS4_8TiledMMAINS4_8MMA_AtomIJNS4_4SM904GMMA26MMA_64x256x16_F32F16F16_SSILNSP_5MajorE0ELSR_0ELNSP_7ScaleInE1ELSS_1EEEEEENS4_6LayoutISD_NS5_IJSC_NSA_ILi0EEESW_EEEEENS5_IJNS4_10UnderscoreESZ_SZ_EEEEENS4_13SM90_TMA_LOADENS4_14ComposedLayoutINS4_7SwizzleILi1ELi4ELi3EEENS4_18smem_ptr_flag_bitsILi16EEENSV_INS5_IJNSA_ILi8EEESI_EEENS5_IJSI_SC_EEEEEEEvNS4_8identityENS4_23SM90_TMA_LOAD_MULTICASTES1C_vS1D_EENS_8epilogue10collective6detail29Sm90TmaWarpSpecializedAdapterINS1H_15DefaultEpilogueISK_SL_SL_NS1G_6thread17LinearCombinationISK_Li1EffLNS1L_9ScaleType4KindE0ELNS_15FloatRoundStyleE2ESK_EENS1_15EpilogueDefaultEEEEEvvEEEEvNT_6ParamsE:
	.zero		1664


//--------------------- SYMBOLS --------------------------

	.type		.nv.reservedSmem.offset0,@object
	.size		.nv.reservedSmem.offset0,0x4
	.type		__assertfail,@function
